//
// Generated by NVIDIA NVVM Compiler
//
// Compiler Build ID: CL-36424714
// Cuda compilation tools, release 13.0, V13.0.88
// Based on NVVM 20.0.0
//

.version 9.0
.target sm_100
.address_size 64

	// .globl	_Z17conv2d_cp4_kernelILj2EEvPKfjjjjjjjjjjjjPf
.const .align 4 .b8 const_filter[16384];
.extern .shared .align 16 .b8 shared_mem[];

.visible .entry _Z17conv2d_cp4_kernelILj2EEvPKfjjjjjjjjjjjjPf(
	.param .u64 .ptr .align 1 _Z17conv2d_cp4_kernelILj2EEvPKfjjjjjjjjjjjjPf_param_0,
	.param .u32 _Z17conv2d_cp4_kernelILj2EEvPKfjjjjjjjjjjjjPf_param_1,
	.param .u32 _Z17conv2d_cp4_kernelILj2EEvPKfjjjjjjjjjjjjPf_param_2,
	.param .u32 _Z17conv2d_cp4_kernelILj2EEvPKfjjjjjjjjjjjjPf_param_3,
	.param .u32 _Z17conv2d_cp4_kernelILj2EEvPKfjjjjjjjjjjjjPf_param_4,
	.param .u32 _Z17conv2d_cp4_kernelILj2EEvPKfjjjjjjjjjjjjPf_param_5,
	.param .u32 _Z17conv2d_cp4_kernelILj2EEvPKfjjjjjjjjjjjjPf_param_6,
	.param .u32 _Z17conv2d_cp4_kernelILj2EEvPKfjjjjjjjjjjjjPf_param_7,
	.param .u32 _Z17conv2d_cp4_kernelILj2EEvPKfjjjjjjjjjjjjPf_param_8,
	.param .u32 _Z17conv2d_cp4_kernelILj2EEvPKfjjjjjjjjjjjjPf_param_9,
	.param .u32 _Z17conv2d_cp4_kernelILj2EEvPKfjjjjjjjjjjjjPf_param_10,
	.param .u32 _Z17conv2d_cp4_kernelILj2EEvPKfjjjjjjjjjjjjPf_param_11,
	.param .u32 _Z17conv2d_cp4_kernelILj2EEvPKfjjjjjjjjjjjjPf_param_12,
	.param .u64 .ptr .align 1 _Z17conv2d_cp4_kernelILj2EEvPKfjjjjjjjjjjjjPf_param_13
)
{
	.reg .pred 	%p<21>;
	.reg .b32 	%r<151>;
	.reg .b32 	%f<130>;
	.reg .b64 	%rd<83>;

	ld.param.u64 	%rd3, [_Z17conv2d_cp4_kernelILj2EEvPKfjjjjjjjjjjjjPf_param_0];
	ld.param.u32 	%r66, [_Z17conv2d_cp4_kernelILj2EEvPKfjjjjjjjjjjjjPf_param_1];
	ld.param.u32 	%r58, [_Z17conv2d_cp4_kernelILj2EEvPKfjjjjjjjjjjjjPf_param_2];
	ld.param.u32 	%r61, [_Z17conv2d_cp4_kernelILj2EEvPKfjjjjjjjjjjjjPf_param_5];
	ld.param.u32 	%r62, [_Z17conv2d_cp4_kernelILj2EEvPKfjjjjjjjjjjjjPf_param_6];
	ld.param.u32 	%r67, [_Z17conv2d_cp4_kernelILj2EEvPKfjjjjjjjjjjjjPf_param_7];
	ld.param.u32 	%r63, [_Z17conv2d_cp4_kernelILj2EEvPKfjjjjjjjjjjjjPf_param_9];
	ld.param.u32 	%r64, [_Z17conv2d_cp4_kernelILj2EEvPKfjjjjjjjjjjjjPf_param_10];
	ld.param.u32 	%r65, [_Z17conv2d_cp4_kernelILj2EEvPKfjjjjjjjjjjjjPf_param_12];
	mov.u32 	%r68, %ctaid.z;
	div.u32 	%r69, %r68, %r67;
	mul.lo.s32 	%r70, %r69, %r67;
	sub.s32 	%r1, %r68, %r70;
	mov.u32 	%r2, %tid.x;
	mov.u32 	%r3, %tid.y;
	mov.u32 	%r4, %ntid.x;
	mov.u32 	%r5, %ntid.y;
	mov.u32 	%r71, %nctaid.x;
	shl.b32 	%r72, %r4, 1;
	mul.lo.s32 	%r6, %r72, %r71;
	mov.u32 	%r73, %nctaid.y;
	mul.lo.s32 	%r74, %r73, %r5;
	add.s32 	%r7, %r66, %r6;
	add.s32 	%r8, %r66, %r74;
	mov.u32 	%r75, %ctaid.y;
	mul.lo.s32 	%r76, %r75, %r5;
	mov.u32 	%r77, %ctaid.x;
	mul.lo.s32 	%r78, %r72, %r77;
	add.s32 	%r79, %r5, %r63;
	add.s32 	%r9, %r79, -1;
	add.s32 	%r80, %r64, %r4;
	add.s32 	%r10, %r80, -1;
	add.s32 	%r11, %r10, %r4;
	mul.lo.s32 	%r81, %r65, %r8;
	mad.lo.s32 	%r82, %r81, %r69, %r76;
	mad.lo.s32 	%r83, %r82, %r7, %r78;
	cvt.u64.u32 	%rd1, %r83;
	mad.lo.s32 	%r84, %r68, %r74, %r76;
	mad.lo.s32 	%r12, %r84, %r6, %r78;
	setp.eq.s32 	%p1, %r65, 0;
	@%p1 bra 	$L__BB0_9;
	cvta.to.global.u64 	%rd2, %rd3;
	mov.b32 	%r138, 0;
$L__BB0_2:
	setp.ge.u32 	%p2, %r3, %r9;
	@%p2 bra 	$L__BB0_8;
	mul.lo.s32 	%r14, %r138, %r8;
	mul.lo.s32 	%r15, %r138, %r9;
	mov.u32 	%r139, %r3;
$L__BB0_4:
	setp.ge.u32 	%p3, %r2, %r10;
	@%p3 bra 	$L__BB0_7;
	add.s32 	%r86, %r139, %r14;
	mul.lo.s32 	%r17, %r86, %r7;
	add.s32 	%r87, %r139, %r15;
	mul.lo.s32 	%r18, %r87, %r11;
	mov.u32 	%r140, %r2;
$L__BB0_6:
	add.s32 	%r88, %r140, %r17;
	add.s32 	%r89, %r140, %r18;
	cvt.u64.u32 	%rd5, %r88;
	add.s64 	%rd6, %rd5, %rd1;
	shl.b64 	%rd7, %rd6, 2;
	add.s64 	%rd8, %rd2, %rd7;
	ld.global.nc.f32 	%f25, [%rd8];
	shl.b32 	%r90, %r89, 2;
	mov.u32 	%r91, shared_mem;
	add.s32 	%r92, %r91, %r90;
	st.shared.f32 	[%r92], %f25;
	add.s32 	%r93, %r88, %r4;
	cvt.u64.u32 	%rd9, %r93;
	add.s64 	%rd10, %rd9, %rd1;
	shl.b64 	%rd11, %rd10, 2;
	add.s64 	%rd12, %rd2, %rd11;
	ld.global.nc.f32 	%f26, [%rd12];
	shl.b32 	%r94, %r4, 2;
	add.s32 	%r95, %r92, %r94;
	st.shared.f32 	[%r95], %f26;
	add.s32 	%r140, %r140, %r4;
	setp.lt.u32 	%p4, %r140, %r10;
	@%p4 bra 	$L__BB0_6;
$L__BB0_7:
	add.s32 	%r139, %r139, %r5;
	setp.lt.u32 	%p5, %r139, %r9;
	@%p5 bra 	$L__BB0_4;
$L__BB0_8:
	add.s32 	%r138, %r138, 1;
	setp.ne.s32 	%p6, %r138, %r65;
	@%p6 bra 	$L__BB0_2;
$L__BB0_9:
	setp.eq.s32 	%p7, %r65, 0;
	bar.sync 	0;
	mov.f32 	%f128, 0f00000000;
	mov.f32 	%f129, 0f00000000;
	@%p7 bra 	$L__BB0_25;
	setp.eq.s32 	%p8, %r63, 0;
	setp.eq.s32 	%p9, %r62, 0;
	mad.lo.s32 	%r23, %r1, %r62, %r58;
	setp.eq.s32 	%p10, %r64, 0;
	or.pred  	%p11, %p8, %p10;
	or.pred  	%p12, %p11, %p9;
	@%p12 bra 	$L__BB0_25;
	and.b32  	%r24, %r62, 3;
	and.b32  	%r25, %r62, -4;
	and.b32  	%r26, %r62, 1;
	neg.s32 	%r27, %r25;
	add.s32 	%r28, %r61, 3;
	mov.b32 	%r141, 0;
	mov.f32 	%f128, 0f00000000;
	mov.u64 	%rd64, const_filter;
	mov.f32 	%f129, %f128;
$L__BB0_12:
	ld.param.u32 	%r136, [_Z17conv2d_cp4_kernelILj2EEvPKfjjjjjjjjjjjjPf_param_3];
	mad.lo.s32 	%r30, %r141, %r62, %r136;
	add.s32 	%r31, %r30, 3;
	mov.b32 	%r142, 0;
$L__BB0_13:
	ld.param.u32 	%r137, [_Z17conv2d_cp4_kernelILj2EEvPKfjjjjjjjjjjjjPf_param_4];
	mov.u32 	%r99, %tid.y;
	mad.lo.s32 	%r100, %r141, %r9, %r99;
	add.s32 	%r101, %r100, %r142;
	mad.lo.s32 	%r33, %r101, %r11, %r2;
	mad.lo.s32 	%r34, %r142, %r62, %r137;
	add.s32 	%r35, %r34, 3;
	mov.b32 	%r143, 0;
$L__BB0_14:
	setp.lt.u32 	%p13, %r62, 4;
	add.s32 	%r103, %r33, %r143;
	mul.lo.s32 	%r37, %r143, %r62;
	add.s32 	%r38, %r37, %r61;
	shl.b32 	%r104, %r103, 2;
	mov.u32 	%r105, shared_mem;
	add.s32 	%r39, %r105, %r104;
	shl.b32 	%r106, %r4, 2;
	add.s32 	%r40, %r39, %r106;
	mov.b32 	%r150, 0;
	@%p13 bra 	$L__BB0_17;
	ld.shared.f32 	%f9, [%r39];
	ld.shared.f32 	%f10, [%r40];
	add.s32 	%r144, %r28, %r37;
	mov.b32 	%r148, 0;
	mov.u32 	%r145, %r35;
	mov.u32 	%r146, %r31;
	mov.u32 	%r147, %r27;
$L__BB0_16:
	.pragma "nounroll";
	add.s32 	%r108, %r23, %r148;
	add.s32 	%r109, %r146, -2;
	add.s32 	%r110, %r146, -3;
	add.s32 	%r111, %r145, -2;
	add.s32 	%r112, %r145, -3;
	add.s32 	%r113, %r144, -2;
	add.s32 	%r114, %r144, -3;
	mul.wide.u32 	%rd13, %r114, 4;
	add.s64 	%rd15, %rd64, %rd13;
	ld.const.f32 	%f30, [%rd15];
	mul.wide.u32 	%rd16, %r112, 4;
	add.s64 	%rd17, %rd64, %rd16;
	ld.const.f32 	%f31, [%rd17];
	mul.wide.u32 	%rd18, %r110, 4;
	add.s64 	%rd19, %rd64, %rd18;
	ld.const.f32 	%f32, [%rd19];
	mul.wide.u32 	%rd20, %r108, 4;
	add.s64 	%rd21, %rd64, %rd20;
	ld.const.f32 	%f33, [%rd21];
	mul.f32 	%f34, %f9, %f33;
	mul.f32 	%f35, %f34, %f32;
	mul.f32 	%f36, %f35, %f31;
	fma.rn.f32 	%f37, %f36, %f30, %f129;
	mul.f32 	%f38, %f10, %f33;
	mul.f32 	%f39, %f38, %f32;
	mul.f32 	%f40, %f39, %f31;
	fma.rn.f32 	%f41, %f40, %f30, %f128;
	add.s32 	%r115, %r108, 1;
	mul.wide.u32 	%rd22, %r113, 4;
	add.s64 	%rd23, %rd64, %rd22;
	ld.const.f32 	%f42, [%rd23];
	mul.wide.u32 	%rd24, %r111, 4;
	add.s64 	%rd25, %rd64, %rd24;
	ld.const.f32 	%f43, [%rd25];
	mul.wide.u32 	%rd26, %r109, 4;
	add.s64 	%rd27, %rd64, %rd26;
	ld.const.f32 	%f44, [%rd27];
	mul.wide.u32 	%rd28, %r115, 4;
	add.s64 	%rd29, %rd64, %rd28;
	ld.const.f32 	%f45, [%rd29];
	mul.f32 	%f46, %f9, %f45;
	mul.f32 	%f47, %f46, %f44;
	mul.f32 	%f48, %f47, %f43;
	fma.rn.f32 	%f49, %f48, %f42, %f37;
	mul.f32 	%f50, %f10, %f45;
	mul.f32 	%f51, %f50, %f44;
	mul.f32 	%f52, %f51, %f43;
	fma.rn.f32 	%f53, %f52, %f42, %f41;
	add.s32 	%r116, %r108, 2;
	add.s32 	%r117, %r146, -1;
	add.s32 	%r118, %r145, -1;
	add.s32 	%r119, %r144, -1;
	mul.wide.u32 	%rd30, %r119, 4;
	add.s64 	%rd31, %rd64, %rd30;
	ld.const.f32 	%f54, [%rd31];
	mul.wide.u32 	%rd32, %r118, 4;
	add.s64 	%rd33, %rd64, %rd32;
	ld.const.f32 	%f55, [%rd33];
	mul.wide.u32 	%rd34, %r117, 4;
	add.s64 	%rd35, %rd64, %rd34;
	ld.const.f32 	%f56, [%rd35];
	mul.wide.u32 	%rd36, %r116, 4;
	add.s64 	%rd37, %rd64, %rd36;
	ld.const.f32 	%f57, [%rd37];
	mul.f32 	%f58, %f9, %f57;
	mul.f32 	%f59, %f58, %f56;
	mul.f32 	%f60, %f59, %f55;
	fma.rn.f32 	%f61, %f60, %f54, %f49;
	mul.f32 	%f62, %f10, %f57;
	mul.f32 	%f63, %f62, %f56;
	mul.f32 	%f64, %f63, %f55;
	fma.rn.f32 	%f65, %f64, %f54, %f53;
	add.s32 	%r120, %r108, 3;
	mul.wide.u32 	%rd38, %r144, 4;
	add.s64 	%rd39, %rd64, %rd38;
	ld.const.f32 	%f66, [%rd39];
	mul.wide.u32 	%rd40, %r145, 4;
	add.s64 	%rd41, %rd64, %rd40;
	ld.const.f32 	%f67, [%rd41];
	mul.wide.u32 	%rd42, %r146, 4;
	add.s64 	%rd43, %rd64, %rd42;
	ld.const.f32 	%f68, [%rd43];
	mul.wide.u32 	%rd44, %r120, 4;
	add.s64 	%rd45, %rd64, %rd44;
	ld.const.f32 	%f69, [%rd45];
	mul.f32 	%f70, %f9, %f69;
	mul.f32 	%f71, %f70, %f68;
	mul.f32 	%f72, %f71, %f67;
	fma.rn.f32 	%f129, %f72, %f66, %f61;
	mul.f32 	%f73, %f10, %f69;
	mul.f32 	%f74, %f73, %f68;
	mul.f32 	%f75, %f74, %f67;
	fma.rn.f32 	%f128, %f75, %f66, %f65;
	add.s32 	%r148, %r148, 4;
	add.s32 	%r147, %r147, 4;
	add.s32 	%r146, %r146, 4;
	add.s32 	%r145, %r145, 4;
	add.s32 	%r144, %r144, 4;
	setp.ne.s32 	%p14, %r147, 0;
	mov.u32 	%r150, %r25;
	@%p14 bra 	$L__BB0_16;
$L__BB0_17:
	setp.eq.s32 	%p15, %r24, 0;
	@%p15 bra 	$L__BB0_22;
	setp.eq.s32 	%p16, %r24, 1;
	@%p16 bra 	$L__BB0_20;
	add.s32 	%r121, %r23, %r150;
	add.s32 	%r122, %r30, %r150;
	add.s32 	%r123, %r34, %r150;
	add.s32 	%r124, %r38, %r150;
	mul.wide.u32 	%rd46, %r124, 4;
	add.s64 	%rd48, %rd64, %rd46;
	ld.const.f32 	%f76, [%rd48];
	mul.wide.u32 	%rd49, %r123, 4;
	add.s64 	%rd50, %rd64, %rd49;
	ld.const.f32 	%f77, [%rd50];
	mul.wide.u32 	%rd51, %r122, 4;
	add.s64 	%rd52, %rd64, %rd51;
	ld.const.f32 	%f78, [%rd52];
	mul.wide.u32 	%rd53, %r121, 4;
	add.s64 	%rd54, %rd64, %rd53;
	ld.const.f32 	%f79, [%rd54];
	ld.shared.f32 	%f80, [%r39];
	mul.f32 	%f81, %f80, %f79;
	mul.f32 	%f82, %f81, %f78;
	mul.f32 	%f83, %f82, %f77;
	fma.rn.f32 	%f84, %f83, %f76, %f129;
	ld.shared.f32 	%f85, [%r40];
	mul.f32 	%f86, %f85, %f79;
	mul.f32 	%f87, %f86, %f78;
	mul.f32 	%f88, %f87, %f77;
	fma.rn.f32 	%f89, %f88, %f76, %f128;
	add.s32 	%r125, %r121, 1;
	add.s32 	%r126, %r122, 1;
	add.s32 	%r127, %r123, 1;
	add.s32 	%r128, %r124, 1;
	mul.wide.u32 	%rd55, %r128, 4;
	add.s64 	%rd56, %rd64, %rd55;
	ld.const.f32 	%f90, [%rd56];
	mul.wide.u32 	%rd57, %r127, 4;
	add.s64 	%rd58, %rd64, %rd57;
	ld.const.f32 	%f91, [%rd58];
	mul.wide.u32 	%rd59, %r126, 4;
	add.s64 	%rd60, %rd64, %rd59;
	ld.const.f32 	%f92, [%rd60];
	mul.wide.u32 	%rd61, %r125, 4;
	add.s64 	%rd62, %rd64, %rd61;
	ld.const.f32 	%f93, [%rd62];
	mul.f32 	%f94, %f80, %f93;
	mul.f32 	%f95, %f94, %f92;
	mul.f32 	%f96, %f95, %f91;
	fma.rn.f32 	%f129, %f96, %f90, %f84;
	mul.f32 	%f97, %f85, %f93;
	mul.f32 	%f98, %f97, %f92;
	mul.f32 	%f99, %f98, %f91;
	fma.rn.f32 	%f128, %f99, %f90, %f89;
	add.s32 	%r150, %r150, 2;
$L__BB0_20:
	setp.eq.s32 	%p17, %r26, 0;
	@%p17 bra 	$L__BB0_22;
	add.s32 	%r129, %r23, %r150;
	add.s32 	%r130, %r30, %r150;
	add.s32 	%r131, %r34, %r150;
	add.s32 	%r132, %r38, %r150;
	mul.wide.u32 	%rd63, %r132, 4;
	add.s64 	%rd65, %rd64, %rd63;
	ld.const.f32 	%f100, [%rd65];
	mul.wide.u32 	%rd66, %r131, 4;
	add.s64 	%rd67, %rd64, %rd66;
	ld.const.f32 	%f101, [%rd67];
	mul.wide.u32 	%rd68, %r130, 4;
	add.s64 	%rd69, %rd64, %rd68;
	ld.const.f32 	%f102, [%rd69];
	mul.wide.u32 	%rd70, %r129, 4;
	add.s64 	%rd71, %rd64, %rd70;
	ld.const.f32 	%f103, [%rd71];
	ld.shared.f32 	%f104, [%r39];
	mul.f32 	%f105, %f104, %f103;
	mul.f32 	%f106, %f105, %f102;
	mul.f32 	%f107, %f106, %f101;
	fma.rn.f32 	%f129, %f107, %f100, %f129;
	ld.shared.f32 	%f108, [%r40];
	mul.f32 	%f109, %f108, %f103;
	mul.f32 	%f110, %f109, %f102;
	mul.f32 	%f111, %f110, %f101;
	fma.rn.f32 	%f128, %f111, %f100, %f128;
$L__BB0_22:
	add.s32 	%r143, %r143, 1;
	setp.ne.s32 	%p18, %r143, %r64;
	@%p18 bra 	$L__BB0_14;
	add.s32 	%r142, %r142, 1;
	setp.ne.s32 	%p19, %r142, %r63;
	@%p19 bra 	$L__BB0_13;
	add.s32 	%r141, %r141, 1;
	setp.eq.s32 	%p20, %r141, %r65;
	@%p20 bra 	$L__BB0_25;
	bra.uni 	$L__BB0_12;
$L__BB0_25:
	ld.param.u64 	%rd82, [_Z17conv2d_cp4_kernelILj2EEvPKfjjjjjjjjjjjjPf_param_13];
	mov.u32 	%r133, %tid.y;
	mad.lo.s32 	%r134, %r6, %r133, %r2;
	cvt.u64.u32 	%rd72, %r12;
	cvta.to.global.u64 	%rd73, %rd82;
	cvt.u64.u32 	%rd74, %r134;
	add.s64 	%rd75, %rd74, %rd72;
	shl.b64 	%rd76, %rd75, 2;
	add.s64 	%rd77, %rd73, %rd76;
	st.global.f32 	[%rd77], %f129;
	add.s32 	%r135, %r134, %r4;
	cvt.u64.u32 	%rd78, %r135;
	add.s64 	%rd79, %rd78, %rd72;
	shl.b64 	%rd80, %rd79, 2;
	add.s64 	%rd81, %rd73, %rd80;
	st.global.f32 	[%rd81], %f128;
	ret;

}


// ===== COMPILED SASS (sm_100) =====

	.target	sm_100

	.elftype	@"ET_EXEC"


//--------------------- .note.nv.tkinfo           --------------------------
	.section	.note.nv.tkinfo,"",@"SHT_NOTE"
	.sectionflags	@"SHF_NOTE_NV_TKINFO"
	.tkinfo
        /*0018*/ 	.word	0x00000002
        /*0030*/ 	.string	""
        /*0030*/ 	.string	"ptxas"
        /*0030*/ 	.string	"Cuda compilation tools, release 13.0, V13.0.88"
        /*0030*/ 	.string	"Build cuda_13.0.r13.0/compiler.36424714_0"
        /*0030*/ 	.string	"-arch sm_100 -m 64 "



//--------------------- .note.nv.cuinfo           --------------------------
	.section	.note.nv.cuinfo,"",@"SHT_NOTE"
	.sectionflags	@"SHF_NOTE_NV_CUINFO"
        /*0018*/ 	.short	0x0002
        /*001a*/ 	.short	0x0064
        /*001c*/ 	.short	0x0082
	.zero		2


//--------------------- .nv.info                  --------------------------
	.section	.nv.info,"",@"SHT_CUDA_INFO"
	.align	4


	//----- nvinfo : EIATTR_REGCOUNT
	.align		4
        /*0000*/ 	.byte	0x04, 0x2f
        /*0002*/ 	.short	(.L_2 - .L_1)
	.align		4
.L_1:
        /*0004*/ 	.word	index@(_Z17conv2d_cp4_kernelILj2EEvPKfjjjjjjjjjjjjPf)
        /*0008*/ 	.word	0x0000001e


	//----- nvinfo : EIATTR_FRAME_SIZE
	.align		4
.L_2:
        /*000c*/ 	.byte	0x04, 0x11
        /*000e*/ 	.short	(.L_4 - .L_3)
	.align		4
.L_3:
        /*0010*/ 	.word	index@(_Z17conv2d_cp4_kernelILj2EEvPKfjjjjjjjjjjjjPf)
        /*0014*/ 	.word	0x00000000


	//----- nvinfo : EIATTR_MIN_STACK_SIZE
	.align		4
.L_4:
        /*0018*/ 	.byte	0x04, 0x12
        /*001a*/ 	.short	(.L_6 - .L_5)
	.align		4
.L_5:
        /*001c*/ 	.word	index@(_Z17conv2d_cp4_kernelILj2EEvPKfjjjjjjjjjjjjPf)
        /*0020*/ 	.word	0x00000000
.L_6:


//--------------------- .nv.compat                --------------------------
	.section	.nv.compat,"",@"SHT_CUDA_COMPAT_INFO"
	.align	4
        /*0000*/ 	.byte	0x02, 0x09, 0x00, 0x00, 0x02, 0x02, 0x01, 0x00, 0x02, 0x05, 0x05, 0x00, 0x03, 0x07, 0x01, 0x01
        /*0010*/ 	.byte	0x02, 0x03, 0x00, 0x00, 0x02, 0x06, 0x01, 0x00, 0x04, 0x0b, 0x08, 0x00, 0x09, 0x00, 0x00, 0x00
        /*0020*/ 	.byte	0x00, 0x00, 0x00, 0x00


//--------------------- .nv.info._Z17conv2d_cp4_kernelILj2EEvPKfjjjjjjjjjjjjPf --------------------------
	.section	.nv.info._Z17conv2d_cp4_kernelILj2EEvPKfjjjjjjjjjjjjPf,"",@"SHT_CUDA_INFO"
	.sectionflags	@""
	.align	4


	//----- nvinfo : EIATTR_CUDA_API_VERSION
	.align		4
        /*0000*/ 	.byte	0x04, 0x37
        /*0002*/ 	.short	(.L_8 - .L_7)
.L_7:
        /*0004*/ 	.word	0x00000082


	//----- nvinfo : EIATTR_KPARAM_INFO
	.align		4
.L_8:
        /*0008*/ 	.byte	0x04, 0x17
        /*000a*/ 	.short	(.L_10 - .L_9)
.L_9:
        /*000c*/ 	.word	0x00000000
        /*0010*/ 	.short	0x000d
        /*0012*/ 	.short	0x0038
        /*0014*/ 	.byte	0x00, 0xf5, 0x21, 0x00


	//----- nvinfo : EIATTR_KPARAM_INFO
	.align		4
.L_10:
        /*0018*/ 	.byte	0x04, 0x17
        /*001a*/ 	.short	(.L_12 - .L_11)
.L_11:
        /*001c*/ 	.word	0x00000000
        /*0020*/ 	.short	0x000c
        /*0022*/ 	.short	0x0034
        /*0024*/ 	.byte	0x00, 0xf0, 0x11, 0x00


	//----- nvinfo : EIATTR_KPARAM_INFO
	.align		4
.L_12:
        /*0028*/ 	.byte	0x04, 0x17
        /*002a*/ 	.short	(.L_14 - .L_13)
.L_13:
        /*002c*/ 	.word	0x00000000
        /*0030*/ 	.short	0x000b
        /*0032*/ 	.short	0x0030
        /*0034*/ 	.byte	0x00, 0xf0, 0x11, 0x00


	//----- nvinfo : EIATTR_KPARAM_INFO
	.align		4
.L_14:
        /*0038*/ 	.byte	0x04, 0x17
        /*003a*/ 	.short	(.L_16 - .L_15)
.L_15:
        /*003c*/ 	.word	0x00000000
        /*0040*/ 	.short	0x000a
        /*0042*/ 	.short	0x002c
        /*0044*/ 	.byte	0x00, 0xf0, 0x11, 0x00


	//----- nvinfo : EIATTR_KPARAM_INFO
	.align		4
.L_16:
        /*0048*/ 	.byte	0x04, 0x17
        /*004a*/ 	.short	(.L_18 - .L_17)
.L_17:
        /*004c*/ 	.word	0x00000000
        /*0050*/ 	.short	0x0009
        /*0052*/ 	.short	0x0028
        /*0054*/ 	.byte	0x00, 0xf0, 0x11, 0x00


	//----- nvinfo : EIATTR_KPARAM_INFO
	.align		4
.L_18:
        /*0058*/ 	.byte	0x04, 0x17
        /*005a*/ 	.short	(.L_20 - .L_19)
.L_19:
        /*005c*/ 	.word	0x00000000
        /*0060*/ 	.short	0x0008
        /*0062*/ 	.short	0x0024
        /*0064*/ 	.byte	0x00, 0xf0, 0x11, 0x00


	//----- nvinfo : EIATTR_KPARAM_INFO
	.align		4
.L_20:
        /*0068*/ 	.byte	0x04, 0x17
        /*006a*/ 	.short	(.L_22 - .L_21)
.L_21:
        /*006c*/ 	.word	0x00000000
        /*0070*/ 	.short	0x0007
        /*0072*/ 	.short	0x0020
        /*0074*/ 	.byte	0x00, 0xf0, 0x11, 0x00


	//----- nvinfo : EIATTR_KPARAM_INFO
	.align		4
.L_22:
        /*0078*/ 	.byte	0x04, 0x17
        /*007a*/ 	.short	(.L_24 - .L_23)
.L_23:
        /*007c*/ 	.word	0x00000000
        /*0080*/ 	.short	0x0006
        /*0082*/ 	.short	0x001c
        /*0084*/ 	.byte	0x00, 0xf0, 0x11, 0x00


	//----- nvinfo : EIATTR_KPARAM_INFO
	.align		4
.L_24:
        /*0088*/ 	.byte	0x04, 0x17
        /*008a*/ 	.short	(.L_26 - .L_25)
.L_25:
        /*008c*/ 	.word	0x00000000
        /*0090*/ 	.short	0x0005
        /*0092*/ 	.short	0x0018
        /*0094*/ 	.byte	0x00, 0xf0, 0x11, 0x00


	//----- nvinfo : EIATTR_KPARAM_INFO
	.align		4
.L_26:
        /*0098*/ 	.byte	0x04, 0x17
        /*009a*/ 	.short	(.L_28 - .L_27)
.L_27:
        /*009c*/ 	.word	0x00000000
        /*00a0*/ 	.short	0x0004
        /*00a2*/ 	.short	0x0014
        /*00a4*/ 	.byte	0x00, 0xf0, 0x11, 0x00


	//----- nvinfo : EIATTR_KPARAM_INFO
	.align		4
.L_28:
        /*00a8*/ 	.byte	0x04, 0x17
        /*00aa*/ 	.short	(.L_30 - .L_29)
.L_29:
        /*00ac*/ 	.word	0x00000000
        /*00b0*/ 	.short	0x0003
        /*00b2*/ 	.short	0x0010
        /*00b4*/ 	.byte	0x00, 0xf0, 0x11, 0x00


	//----- nvinfo : EIATTR_KPARAM_INFO
	.align		4
.L_30:
        /*00b8*/ 	.byte	0x04, 0x17
        /*00ba*/ 	.short	(.L_32 - .L_31)
.L_31:
        /*00bc*/ 	.word	0x00000000
        /*00c0*/ 	.short	0x0002
        /*00c2*/ 	.short	0x000c
        /*00c4*/ 	.byte	0x00, 0xf0, 0x11, 0x00


	//----- nvinfo : EIATTR_KPARAM_INFO
	.align		4
.L_32:
        /*00c8*/ 	.byte	0x04, 0x17
        /*00ca*/ 	.short	(.L_34 - .L_33)
.L_33:
        /*00cc*/ 	.word	0x00000000
        /*00d0*/ 	.short	0x0001
        /*00d2*/ 	.short	0x0008
        /*00d4*/ 	.byte	0x00, 0xf0, 0x11, 0x00


	//----- nvinfo : EIATTR_KPARAM_INFO
	.align		4
.L_34:
        /*00d8*/ 	.byte	0x04, 0x17
        /*00da*/ 	.short	(.L_36 - .L_35)
.L_35:
        /*00dc*/ 	.word	0x00000000
        /*00e0*/ 	.short	0x0000
        /*00e2*/ 	.short	0x0000
        /*00e4*/ 	.byte	0x00, 0xf5, 0x21, 0x00


	//----- nvinfo : EIATTR_SPARSE_MMA_MASK
	.align		4
.L_36:
        /*00e8*/ 	.byte	0x03, 0x50
        /*00ea*/ 	.short	0x0000


	//----- nvinfo : EIATTR_MAXREG_COUNT
	.align		4
        /*00ec*/ 	.byte	0x03, 0x1b
        /*00ee*/ 	.short	0x00ff


	//----- nvinfo : EIATTR_NUM_BARRIERS
	.align		4
        /*00f0*/ 	.byte	0x02, 0x4c
        /*00f2*/ 	.byte	0x01
	.zero		1


	//----- nvinfo : EIATTR_MERCURY_ISA_VERSION
	.align		4
        /*00f4*/ 	.byte	0x03, 0x5f
        /*00f6*/ 	.short	0x0101


	//----- nvinfo : EIATTR_VRC_CTA_INIT_COUNT
	.align		4
        /*00f8*/ 	.byte	0x02, 0x4a
	.zero		1
	.zero		1


	//----- nvinfo : EIATTR_EXIT_INSTR_OFFSETS
	.align		4
        /*00fc*/ 	.byte	0x04, 0x1c
        /*00fe*/ 	.short	(.L_38 - .L_37)


	//   ....[0]....
.L_37:
        /*0100*/ 	.word	0x00001510


	//----- nvinfo : EIATTR_CRS_STACK_SIZE
	.align		4
.L_38:
        /*0104*/ 	.byte	0x04, 0x1e
        /*0106*/ 	.short	(.L_40 - .L_39)
.L_39:
        /*0108*/ 	.word	0x00000000


	//----- nvinfo : EIATTR_CBANK_PARAM_SIZE
	.align		4
.L_40:
        /*010c*/ 	.byte	0x03, 0x19
        /*010e*/ 	.short	0x0040


	//----- nvinfo : EIATTR_PARAM_CBANK
	.align		4
        /*0110*/ 	.byte	0x04, 0x0a
        /*0112*/ 	.short	(.L_42 - .L_41)
	.align		4
.L_41:
        /*0114*/ 	.word	index@(.nv.constant0._Z17conv2d_cp4_kernelILj2EEvPKfjjjjjjjjjjjjPf)
        /*0118*/ 	.short	0x0380
        /*011a*/ 	.short	0x0040


	//----- nvinfo : EIATTR_SW_WAR
	.align		4
.L_42:
        /*011c*/ 	.byte	0x04, 0x36
        /*011e*/ 	.short	(.L_44 - .L_43)
.L_43:
        /*0120*/ 	.word	0x00000008
.L_44:


//--------------------- .nv.callgraph             --------------------------
	.section	.nv.callgraph,"",@"SHT_CUDA_CALLGRAPH"
	.align	4
	.sectionentsize	8
	.align		4
        /*0000*/ 	.word	0x00000000
	.align		4
        /*0004*/ 	.word	0xffffffff
	.align		4
        /*0008*/ 	.word	0x00000000
	.align		4
        /*000c*/ 	.word	0xfffffffe
	.align		4
        /*0010*/ 	.word	0x00000000
	.align		4
        /*0014*/ 	.word	0xfffffffd
	.align		4
        /*0018*/ 	.word	0x00000000
	.align		4
        /*001c*/ 	.word	0xfffffffc


//--------------------- .nv.constant3             --------------------------
	.section	.nv.constant3,"a",@progbits
	.align	4
.nv.constant3:
	.type		const_filter,@object
	.size		const_filter,(.L_0 - const_filter)
const_filter:
	.zero		16384
.L_0:


//--------------------- .text._Z17conv2d_cp4_kernelILj2EEvPKfjjjjjjjjjjjjPf --------------------------
	.section	.text._Z17conv2d_cp4_kernelILj2EEvPKfjjjjjjjjjjjjPf,"ax",@progbits
	.align	128
        .global         _Z17conv2d_cp4_kernelILj2EEvPKfjjjjjjjjjjjjPf
        .type           _Z17conv2d_cp4_kernelILj2EEvPKfjjjjjjjjjjjjPf,@function
        .size           _Z17conv2d_cp4_kernelILj2EEvPKfjjjjjjjjjjjjPf,(.L_x_17 - _Z17conv2d_cp4_kernelILj2EEvPKfjjjjjjjjjjjjPf)
        .other          _Z17conv2d_cp4_kernelILj2EEvPKfjjjjjjjjjjjjPf,@"STO_CUDA_ENTRY STV_DEFAULT"
_Z17conv2d_cp4_kernelILj2EEvPKfjjjjjjjjjjjjPf:
.text._Z17conv2d_cp4_kernelILj2EEvPKfjjjjjjjjjjjjPf:
[----:B------:R-:W-:Y:S08]  /*0000*/  LDC R1, c[0x0][0x37c] ;  /* 0x0000df00ff017b82 */ /* 0x000ff00000000800 */
[----:B------:R-:W0:Y:S01]  /*0010*/  LDC R12, c[0x0][0x3a0] ;  /* 0x0000e800ff0c7b82 */ /* 0x000e220000000800 */
[----:B------:R-:W1:Y:S01]  /*0020*/  S2R R14, SR_CTAID.X ;  /* 0x00000000000e7919 */ /* 0x000e620000002500 */
[----:B------:R-:W2:Y:S01]  /*0030*/  LDCU UR9, c[0x0][0x3b4] ;  /* 0x00007680ff0977ac */ /* 0x000ea20008000800 */
[----:B------:R-:W3:Y:S01]  /*0040*/  S2R R10, SR_TID.X ;  /* 0x00000000000a7919 */ /* 0x000ee20000002100 */
[----:B------:R-:W4:Y:S04]  /*0050*/  LDCU.64 UR24, c[0x0][0x358] ;  /* 0x00006b00ff1877ac */ /* 0x000f280008000a00 */
[----:B------:R-:W-:Y:S08]  /*0060*/  S2UR UR4, SR_CTAID.Z ;  /* 0x00000000000479c3 */ /* 0x000ff00000002700 */
[----:B------:R-:W5:Y:S01]  /*0070*/  S2UR UR7, SR_CTAID.Y ;  /* 0x00000000000779c3 */ /* 0x000f620000002600 */
[----:B--2---:R-:W-:Y:S01]  /*0080*/  UISETP.NE.AND UP0, UPT, UR9, URZ, UPT ;  /* 0x000000ff0900728c */ /* 0x004fe2000bf05270 */
[----:B0-----:R-:W0:Y:S06]  /*0090*/  I2F.U32.RP R0, R12 ;  /* 0x0000000c00007306 */ /* 0x001e2c0000209000 */
[----:B------:R-:W2:Y:S01]  /*00a0*/  LDC R8, c[0x0][0x360] ;  /* 0x0000d800ff087b82 */ /* 0x000ea20000000800 */
[----:B------:R-:W-:-:S07]  /*00b0*/  ISETP.NE.U32.AND P2, PT, R12, RZ, PT ;  /* 0x000000ff0c00720c */ /* 0x000fce0003f45070 */
[----:B------:R-:W4:Y:S01]  /*00c0*/  LDC R9, c[0x0][0x364] ;  /* 0x0000d900ff097b82 */ /* 0x000f220000000800 */
[----:B------:R-:W1:Y:S01]  /*00d0*/  LDCU UR5, c[0x0][0x370] ;  /* 0x00006e00ff0577ac */ /* 0x000e620008000800 */
[----:B------:R-:W5:Y:S01]  /*00e0*/  LDCU UR6, c[0x0][0x374] ;  /* 0x00006e80ff0677ac */ /* 0x000f620008000800 */
[----:B0-----:R-:W0:Y:S05]  /*00f0*/  MUFU.RCP R0, R0 ;  /* 0x0000000000007308 */ /* 0x001e2a0000001000 */
[----:B------:R-:W4:Y:S01]  /*0100*/  LDC R13, c[0x0][0x388] ;  /* 0x0000e200ff0d7b82 */ /* 0x000f220000000800 */
[----:B0-----:R-:W-:Y:S01]  /*0110*/  IADD3 R2, PT, PT, R0, 0xffffffe, RZ ;  /* 0x0ffffffe00027810 */ /* 0x001fe20007ffe0ff */
[----:B-----5:R-:W-:Y:S01]  /*0120*/  UIMAD UR8, UR4, UR6, UR7 ;  /* 0x00000006040872a4 */ /* 0x020fe2000f8e0207 */
[----:B--2---:R-:W-:-:S02]  /*0130*/  SHF.L.U32 R0, R8, 0x1, RZ ;  /* 0x0000000108007819 */ /* 0x004fc400000006ff */
[----:B------:R0:W2:Y:S03]  /*0140*/  F2I.FTZ.U32.TRUNC.NTZ R3, R2 ;  /* 0x0000000200037305 */ /* 0x0000a6000021f000 */
[----:B-1----:R-:W-:Y:S02]  /*0150*/  IMAD R6, R0, UR5, RZ ;  /* 0x0000000500067c24 */ /* 0x002fe4000f8e02ff */
[----:B----4-:R-:W-:Y:S02]  /*0160*/  IMAD R23, R9, UR6, R13 ;  /* 0x0000000609177c24 */ /* 0x010fe4000f8e020d */
[----:B0-----:R-:W-:Y:S02]  /*0170*/  HFMA2 R2, -RZ, RZ, 0, 0 ;  /* 0x00000000ff027431 */ /* 0x001fe400000001ff */
[----:B------:R-:W-:Y:S01]  /*0180*/  IMAD R7, R23, UR9, RZ ;  /* 0x0000000917077c24 */ /* 0x000fe2000f8e02ff */
[----:B--2---:R-:W-:-:S05]  /*0190*/  IADD3 R5, PT, PT, RZ, -R3, RZ ;  /* 0x80000003ff057210 */ /* 0x004fca0007ffe0ff */
[----:B------:R-:W-:-:S04]  /*01a0*/  IMAD R5, R5, R12, RZ ;  /* 0x0000000c05057224 */ /* 0x000fc800078e02ff */
[----:B------:R-:W-:-:S04]  /*01b0*/  IMAD.HI.U32 R3, R3, R5, R2 ;  /* 0x0000000503037227 */ /* 0x000fc800078e0002 */
[----:B------:R-:W-:Y:S02]  /*01c0*/  IMAD R5, R9, UR8, RZ ;  /* 0x0000000809057c24 */ /* 0x000fe4000f8e02ff */
[----:B------:R-:W-:-:S04]  /*01d0*/  IMAD.HI.U32 R4, R3, UR4, RZ ;  /* 0x0000000403047c27 */ /* 0x000fc8000f8e00ff */
[----:B------:R-:W-:Y:S01]  /*01e0*/  IMAD R11, R5, UR5, R14 ;  /* 0x00000005050b7c24 */ /* 0x000fe2000f8e020e */
[----:B------:R-:W-:Y:S01]  /*01f0*/  IADD3 R3, PT, PT, -R4, RZ, RZ ;  /* 0x000000ff04037210 */ /* 0x000fe20007ffe1ff */
[----:B------:R-:W-:Y:S02]  /*0200*/  IMAD R5, R9, UR7, RZ ;  /* 0x0000000709057c24 */ /* 0x000fe4000f8e02ff */
[----:B------:R-:W-:Y:S02]  /*0210*/  IMAD R14, R0, R14, RZ ;  /* 0x0000000e000e7224 */ /* 0x000fe400078e02ff */
[----:B------:R-:W-:Y:S02]  /*0220*/  IMAD R3, R12, R3, UR4 ;  /* 0x000000040c037e24 */ /* 0x000fe4000f8e0203 */
[----:B------:R-:W-:Y:S01]  /*0230*/  IMAD R0, R0, R11, RZ ;  /* 0x0000000b00007224 */ /* 0x000fe200078e02ff */
[----:B------:R-:W-:Y:S02]  /*0240*/  IADD3 R11, PT, PT, R6, R13, RZ ;  /* 0x0000000d060b7210 */ /* 0x000fe40007ffe0ff */
[----:B------:R-:W-:-:S13]  /*0250*/  ISETP.GE.U32.AND P0, PT, R3, R12, PT ;  /* 0x0000000c0300720c */ /* 0x000fda0003f06070 */
[-C--:B------:R-:W-:Y:S02]  /*0260*/  @P0 IADD3 R3, PT, PT, R3, -R12.reuse, RZ ;  /* 0x8000000c03030210 */ /* 0x080fe40007ffe0ff */
[----:B------:R-:W-:Y:S02]  /*0270*/  @P0 IADD3 R4, PT, PT, R4, 0x1, RZ ;  /* 0x0000000104040810 */ /* 0x000fe40007ffe0ff */
[----:B------:R-:W-:Y:S02]  /*0280*/  ISETP.GE.U32.AND P1, PT, R3, R12, PT ;  /* 0x0000000c0300720c */ /* 0x000fe40003f26070 */
[----:B------:R-:W0:Y:S11]  /*0290*/  LDC.64 R2, c[0x0][0x3a8] ;  /* 0x0000ea00ff027b82 */ /* 0x000e360000000a00 */
[----:B------:R-:W-:-:S02]  /*02a0*/  @P1 IADD3 R4, PT, PT, R4, 0x1, RZ ;  /* 0x0000000104041810 */ /* 0x000fc40007ffe0ff */
[----:B------:R-:W-:-:S04]  /*02b0*/  @!P2 LOP3.LUT R4, RZ, R12, RZ, 0x33, !PT ;  /* 0x0000000cff04a212 */ /* 0x000fc800078e33ff */
[C---:B------:R-:W-:Y:S01]  /*02c0*/  IADD3 R15, PT, PT, -R4.reuse, RZ, RZ ;  /* 0x000000ff040f7210 */ /* 0x040fe20007ffe1ff */
[----:B------:R-:W-:-:S04]  /*02d0*/  IMAD R5, R4, R7, R5 ;  /* 0x0000000704057224 */ /* 0x000fc800078e0205 */
[----:B------:R-:W-:Y:S01]  /*02e0*/  IMAD R12, R12, R15, UR4 ;  /* 0x000000040c0c7e24 */ /* 0x000fe2000f8e020f */
[----:B0-----:R-:W-:Y:S01]  /*02f0*/  IADD3 R13, PT, PT, R8, -0x1, R3 ;  /* 0xffffffff080d7810 */ /* 0x001fe20007ffe003 */
[----:B------:R-:W-:Y:S01]  /*0300*/  IMAD R14, R11, R5, R14 ;  /* 0x000000050b0e7224 */ /* 0x000fe200078e020e */
[----:B------:R-:W-:Y:S02]  /*0310*/  IADD3 R7, PT, PT, R9, -0x1, R2 ;  /* 0xffffffff09077810 */ /* 0x000fe40007ffe002 */
[----:B------:R-:W-:Y:S01]  /*0320*/  IADD3 R15, PT, PT, R13, R8, RZ ;  /* 0x000000080d0f7210 */ /* 0x000fe20007ffe0ff */
[----:B---3--:R-:W-:Y:S06]  /*0330*/  BRA.U !UP0, `(.L_x_0) ;  /* 0x0000000108c47547 */ /* 0x008fec000b800000 */
[----:B------:R-:W0:Y:S01]  /*0340*/  S2R R16, SR_TID.Y ;  /* 0x0000000000107919 */ /* 0x000e220000002200 */
[----:B------:R-:W-:-:S05]  /*0350*/  UMOV UR4, URZ ;  /* 0x000000ff00047c82 */ /* 0x000fca0008000000 */
.L_x_7:
[----:B0-----:R-:W-:Y:S01]  /*0360*/  ISETP.GE.U32.AND P0, PT, R16, R7, PT ;  /* 0x000000071000720c */ /* 0x001fe20003f06070 */
[----:B------:R-:W0:Y:S01]  /*0370*/  LDCU.64 UR6, c[0x0][0x380] ;  /* 0x00007000ff0677ac */ /* 0x000e220008000a00 */
[----:B------:R-:W-:Y:S11]  /*0380*/  BSSY.RECONVERGENT B0, `(.L_x_1) ;  /* 0x0000028000007945 */ /* 0x000ff60003800200 */
[----:B-1----:R-:W-:Y:S05]  /*0390*/  @P0 BRA `(.L_x_2) ;  /* 0x0000000000980947 */ /* 0x002fea0003800000 */
[----:B------:R-:W-:Y:S01]  /*03a0*/  IMAD R17, R23, UR4, RZ ;  /* 0x0000000417117c24 */ /* 0x000fe2000f8e02ff */
[----:B------:R-:W-:Y:S01]  /*03b0*/  MOV R20, R16 ;  /* 0x0000001000147202 */ /* 0x000fe20000000f00 */
[----:B------:R-:W-:-:S07]  /*03c0*/  IMAD R18, R7, UR4, RZ ;  /* 0x0000000407127c24 */ /* 0x000fce000f8e02ff */
.L_x_6:
[----:B------:R-:W-:Y:S01]  /*03d0*/  ISETP.GE.U32.AND P0, PT, R10, R13, PT ;  /* 0x0000000d0a00720c */ /* 0x000fe20003f06070 */
[----:B------:R-:W-:-:S12]  /*03e0*/  BSSY.RECONVERGENT B1, `(.L_x_3) ;  /* 0x000001e000017945 */ /* 0x000fd80003800200 */
[----:B-1----:R-:W-:Y:S05]  /*03f0*/  @P0 BRA `(.L_x_4) ;  /* 0x0000000000700947 */ /* 0x002fea0003800000 */
[----:B------:R-:W1:Y:S01]  /*0400*/  S2R R2, SR_CgaCtaId ;  /* 0x0000000000027919 */ /* 0x000e620000008800 */
[-C--:B------:R-:W-:Y:S02]  /*0410*/  IADD3 R22, PT, PT, R17, R20.reuse, RZ ;  /* 0x0000001411167210 */ /* 0x080fe40007ffe0ff */
[----:B------:R-:W-:Y:S02]  /*0420*/  IADD3 R24, PT, PT, R18, R20, RZ ;  /* 0x0000001412187210 */ /* 0x000fe40007ffe0ff */
[----:B------:R-:W-:Y:S01]  /*0430*/  MOV R19, 0x400 ;  /* 0x0000040000137802 */ /* 0x000fe20000000f00 */
[----:B------:R-:W-:Y:S01]  /*0440*/  IMAD R22, R11, R22, RZ ;  /* 0x000000160b167224 */ /* 0x000fe200078e02ff */
[----:B------:R-:W-:Y:S01]  /*0450*/  MOV R21, R10 ;  /* 0x0000000a00157202 */ /* 0x000fe20000000f00 */
[----:B------:R-:W-:Y:S01]  /*0460*/  IMAD R24, R15, R24, RZ ;  /* 0x000000180f187224 */ /* 0x000fe200078e02ff */
[----:B-1----:R-:W-:-:S07]  /*0470*/  LEA R19, R2, R19, 0x18 ;  /* 0x0000001302137211 */ /* 0x002fce00078ec0ff */
.L_x_5:
[----:B------:R-:W-:-:S04]  /*0480*/  IADD3 R3, PT, PT, R22, R21, RZ ;  /* 0x0000001516037210 */ /* 0x000fc80007ffe0ff */
[----:B-1----:R-:W-:Y:S02]  /*0490*/  IADD3 R4, P0, PT, R14, R3, RZ ;  /* 0x000000030e047210 */ /* 0x002fe40007f1e0ff */
[----:B------:R-:W-:Y:S02]  /*04a0*/  IADD3 R3, PT, PT, R3, R8, RZ ;  /* 0x0000000803037210 */ /* 0x000fe40007ffe0ff */
[----:B------:R-:W-:Y:S02]  /*04b0*/  IADD3.X R25, PT, PT, RZ, RZ, RZ, P0, !PT ;  /* 0x000000ffff197210 */ /* 0x000fe400007fe4ff */
[----:B0-----:R-:W-:Y:S02]  /*04c0*/  LEA R2, P0, R4, UR6, 0x2 ;  /* 0x0000000604027c11 */ /* 0x001fe4000f8010ff */
[----:B------:R-:W-:Y:S02]  /*04d0*/  IADD3 R5, P1, PT, R14, R3, RZ ;  /* 0x000000030e057210 */ /* 0x000fe40007f3e0ff */
[----:B------:R-:W-:-:S02]  /*04e0*/  LEA.HI.X R3, R4, UR7, R25, 0x2, P0 ;  /* 0x0000000704037c11 */ /* 0x000fc400080f1419 */
[----:B------:R-:W-:Y:S02]  /*04f0*/  IADD3.X R26, PT, PT, RZ, RZ, RZ, P1, !PT ;  /* 0x000000ffff1a7210 */ /* 0x000fe40000ffe4ff */
[C---:B------:R-:W-:Y:S01]  /*0500*/  LEA R4, P0, R5.reuse, UR6, 0x2 ;  /* 0x0000000605047c11 */ /* 0x040fe2000f8010ff */
[----:B------:R-:W2:Y:S03]  /*0510*/  LDG.E.CONSTANT R2, desc[UR24][R2.64] ;  /* 0x0000001802027981 */ /* 0x000ea6000c1e9900 */
[----:B------:R-:W-:-:S05]  /*0520*/  LEA.HI.X R5, R5, UR7, R26, 0x2, P0 ;  /* 0x0000000705057c11 */ /* 0x000fca00080f141a */
[----:B------:R-:W3:Y:S01]  /*0530*/  LDG.E.CONSTANT R4, desc[UR24][R4.64] ;  /* 0x0000001804047981 */ /* 0x000ee2000c1e9900 */
[----:B------:R-:W-:-:S04]  /*0540*/  IADD3 R26, PT, PT, R24, R21, RZ ;  /* 0x00000015181a7210 */ /* 0x000fc80007ffe0ff */
[----:B------:R-:W-:-:S04]  /*0550*/  LEA R25, R26, R19, 0x2 ;  /* 0x000000131a197211 */ /* 0x000fc800078e10ff */
[C---:B------:R-:W-:Y:S02]  /*0560*/  LEA R27, R8.reuse, R25, 0x2 ;  /* 0x00000019081b7211 */ /* 0x040fe400078e10ff */
[----:B------:R-:W-:-:S04]  /*0570*/  IADD3 R21, PT, PT, R8, R21, RZ ;  /* 0x0000001508157210 */ /* 0x000fc80007ffe0ff */
[----:B------:R-:W-:Y:S01]  /*0580*/  ISETP.GE.U32.AND P0, PT, R21, R13, PT ;  /* 0x0000000d1500720c */ /* 0x000fe20003f06070 */
[----:B--2---:R1:W-:Y:S04]  /*0590*/  STS [R25], R2 ;  /* 0x0000000219007388 */ /* 0x0043e80000000800 */
[----:B---3--:R1:W-:Y:S08]  /*05a0*/  STS [R27], R4 ;  /* 0x000000041b007388 */ /* 0x0083f00000000800 */
[----:B------:R-:W-:Y:S05]  /*05b0*/  @!P0 BRA `(.L_x_5) ;  /* 0xfffffffc00b08947 */ /* 0x000fea000383ffff */
.L_x_4:
[----:B0-----:R-:W-:Y:S05]  /*05c0*/  BSYNC.RECONVERGENT B1 ;  /* 0x0000000000017941 */ /* 0x001fea0003800200 */
.L_x_3:
[----:B------:R-:W-:-:S04]  /*05d0*/  IADD3 R20, PT, PT, R9, R20, RZ ;  /* 0x0000001409147210 */ /* 0x000fc80007ffe0ff */
[----:B------:R-:W-:-:S13]  /*05e0*/  ISETP.GE.U32.AND P0, PT, R20, R7, PT ;  /* 0x000000071400720c */ /* 0x000fda0003f06070 */
[----:B------:R-:W-:Y:S05]  /*05f0*/  @!P0 BRA `(.L_x_6) ;  /* 0xfffffffc00748947 */ /* 0x000fea000383ffff */
.L_x_2:
[----:B0-----:R-:W-:Y:S05]  /*0600*/  BSYNC.RECONVERGENT B0 ;  /* 0x0000000000007941 */ /* 0x001fea0003800200 */
.L_x_1:
[----:B------:R-:W0:Y:S01]  /*0610*/  LDCU UR9, c[0x0][0x3b4] ;  /* 0x00007680ff0977ac */ /* 0x000e220008000800 */
[----:B------:R-:W-:-:S04]  /*0620*/  UIADD3 UR4, UPT, UPT, UR4, 0x1, URZ ;  /* 0x0000000104047890 */ /* 0x000fc8000fffe0ff */
[----:B0-----:R-:W-:-:S09]  /*0630*/  UISETP.NE.AND UP0, UPT, UR4, UR9, UPT ;  /* 0x000000090400728c */ /* 0x001fd2000bf05270 */
[----:B------:R-:W-:Y:S05]  /*0640*/  BRA.U UP0, `(.L_x_7) ;  /* 0xfffffffd00447547 */ /* 0x000fea000b83ffff */
.L_x_0:
[----:B------:R-:W-:Y:S01]  /*0650*/  BAR.SYNC.DEFER_BLOCKING 0x0 ;  /* 0x0000000000007b1d */ /* 0x000fe20000010000 */
[----:B------:R-:W-:Y:S01]  /*0660*/  UISETP.NE.AND UP0, UPT, UR9, URZ, UPT ;  /* 0x000000ff0900728c */ /* 0x000fe2000bf05270 */
[----:B-1----:R-:W-:-:S08]  /*0670*/  CS2R R2, SRZ ;  /* 0x0000000000027805 */ /* 0x002fd0000001ff00 */
[----:B------:R-:W-:Y:S05]  /*0680*/  BRA.U !UP0, `(.L_x_8) ;  /* 0x0000000d08647547 */ /* 0x000fea000b800000 */
[----:B------:R-:W0:Y:S01]  /*0690*/  LDCU.64 UR4, c[0x0][0x3a8] ;  /* 0x00007500ff0477ac */ /* 0x000e220008000a00 */
[----:B------:R-:W1:Y:S01]  /*06a0*/  LDC R5, c[0x0][0x38c] ;  /* 0x0000e300ff057b82 */ /* 0x000e620000000800 */
[----:B------:R-:W1:Y:S01]  /*06b0*/  LDCU UR10, c[0x0][0x39c] ;  /* 0x00007380ff0a77ac */ /* 0x000e620008000800 */
[----:B0-----:R-:W-:-:S04]  /*06c0*/  UISETP.NE.AND UP0, UPT, UR5, URZ, UPT ;  /* 0x000000ff0500728c */ /* 0x001fc8000bf05270 */
[----:B------:R-:W-:Y:S01]  /*06d0*/  UISETP.EQ.OR UP0, UPT, UR4, URZ, !UP0 ;  /* 0x000000ff0400728c */ /* 0x000fe2000c702670 */
[----:B-1----:R-:W-:-:S03]  /*06e0*/  IMAD R12, R12, UR10, R5 ;  /* 0x0000000a0c0c7c24 */ /* 0x002fc6000f8e0205 */
[----:B------:R-:W-:-:S09]  /*06f0*/  UISETP.EQ.OR UP0, UPT, UR10, URZ, UP0 ;  /* 0x000000ff0a00728c */ /* 0x000fd20008702670 */
[----:B------:R-:W-:Y:S05]  /*0700*/  BRA.U UP0, `(.L_x_8) ;  /* 0x0000000d00447547 */ /* 0x000fea000b800000 */
[----:B------:R-:W0:Y:S01]  /*0710*/  LDCU UR11, c[0x0][0x398] ;  /* 0x00007300ff0b77ac */ /* 0x000e220008000800 */
[----:B------:R-:W-:Y:S01]  /*0720*/  CS2R R2, SRZ ;  /* 0x0000000000027805 */ /* 0x000fe2000001ff00 */
[----:B------:R-:W-:Y:S02]  /*0730*/  ULOP3.LUT UR28, UR10, 0x3, URZ, 0xc0, !UPT ;  /* 0x000000030a1c7892 */ /* 0x000fe4000f8ec0ff */
[----:B------:R-:W-:Y:S01]  /*0740*/  ULOP3.LUT UR10, UR10, 0xfffffffc, URZ, 0xc0, !UPT ;  /* 0xfffffffc0a0a7892 */ /* 0x000fe2000f8ec0ff */
[----:B------:R-:W-:Y:S01]  /*0750*/  UMOV UR4, URZ ;  /* 0x000000ff00047c82 */ /* 0x000fe20008000000 */
[----:B0-----:R-:W-:-:S12]  /*0760*/  UIADD3 UR11, UPT, UPT, UR11, 0x3, URZ ;  /* 0x000000030b0b7890 */ /* 0x001fd8000fffe0ff */
.L_x_15:
[----:B------:R-:W0:Y:S01]  /*0770*/  LDCU UR5, c[0x0][0x39c] ;  /* 0x00007380ff0577ac */ /* 0x000e220008000800 */
[----:B------:R-:W0:Y:S02]  /*0780*/  LDCU UR12, c[0x0][0x390] ;  /* 0x00007200ff0c77ac */ /* 0x000e240008000800 */
[----:B0-----:R-:W-:-:S03]  /*0790*/  UIMAD UR12, UR4, UR5, UR12 ;  /* 0x00000005040c72a4 */ /* 0x001fc6000f8e020c */
[----:B------:R-:W-:-:S09]  /*07a0*/  UMOV UR5, URZ ;  /* 0x000000ff00057c82 */ /* 0x000fd20008000000 */
.L_x_14:
[----:B------:R-:W0:Y:S01]  /*07b0*/  S2R R4, SR_TID.Y ;  /* 0x0000000000047919 */ /* 0x000e220000002200 */
[----:B------:R-:W1:Y:S01]  /*07c0*/  LDC R5, c[0x0][0x3ac] ;  /* 0x0000eb00ff057b82 */ /* 0x000e620000000800 */
[----:B------:R-:W2:Y:S01]  /*07d0*/  LDCU UR6, c[0x0][0x39c] ;  /* 0x00007380ff0677ac */ /* 0x000ea20008000800 */
[----:B------:R-:W3:Y:S01]  /*07e0*/  S2R R9, SR_TID.X ;  /* 0x0000000000097919 */ /* 0x000ee20000002100 */
[----:B------:R-:W2:Y:S01]  /*07f0*/  LDCU UR13, c[0x0][0x394] ;  /* 0x00007280ff0d77ac */ /* 0x000ea20008000800 */
[----:B------:R-:W4:Y:S01]  /*0800*/  LDCU UR7, c[0x0][0x3a8] ;  /* 0x00007500ff0777ac */ /* 0x000f220008000800 */
[----:B--2---:R-:W-:Y:S01]  /*0810*/  UIMAD UR13, UR5, UR6, UR13 ;  /* 0x00000006050d72a4 */ /* 0x004fe2000f8e020d */
[----:B-1----:R-:W-:Y:S02]  /*0820*/  IADD3 R5, PT, PT, R8, -0x1, R5 ;  /* 0xffffffff08057810 */ /* 0x002fe40007ffe005 */
[----:B------:R-:W-:Y:S02]  /*0830*/  UMOV UR6, URZ ;  /* 0x000000ff00067c82 */ /* 0x000fe40008000000 */
[----:B------:R-:W-:Y:S01]  /*0840*/  IADD3 R5, PT, PT, R5, R8, RZ ;  /* 0x0000000805057210 */ /* 0x000fe20007ffe0ff */
[----:B0-----:R-:W-:-:S05]  /*0850*/  IMAD R4, R7, UR4, R4 ;  /* 0x0000000407047c24 */ /* 0x001fca000f8e0204 */
[----:B------:R-:W-:Y:S01]  /*0860*/  IADD3 R4, PT, PT, R4, UR5, RZ ;  /* 0x0000000504047c10 */ /* 0x000fe2000fffe0ff */
[----:B------:R-:W-:-:S04]  /*0870*/  UIADD3 UR5, UPT, UPT, UR5, 0x1, URZ ;  /* 0x0000000105057890 */ /* 0x000fc8000fffe0ff */
[----:B---3--:R-:W-:Y:S01]  /*0880*/  IMAD R4, R5, R4, R9 ;  /* 0x0000000405047224 */ /* 0x008fe200078e0209 */
[----:B----4-:R-:W-:-:S11]  /*0890*/  UISETP.NE.AND UP0, UPT, UR5, UR7, UPT ;  /* 0x000000070500728c */ /* 0x010fd6000bf05270 */
.L_x_13:
[----:B------:R-:W0:Y:S01]  /*08a0*/  S2UR UR15, SR_CgaCtaId ;  /* 0x00000000000f79c3 */ /* 0x000e220000008800 */
[----:B------:R-:W1:Y:S01]  /*08b0*/  LDCU.64 UR8, c[0x0][0x398] ;  /* 0x00007300ff0877ac */ /* 0x000e620008000a00 */
[----:B------:R-:W-:Y:S01]  /*08c0*/  IADD3 R9, PT, PT, R4, UR6, RZ ;  /* 0x0000000604097c10 */ /* 0x000fe2000fffe0ff */
[----:B------:R-:W2:Y:S01]  /*08d0*/  LDCU UR16, c[0x0][0x3ac] ;  /* 0x00007580ff1077ac */ /* 0x000ea20008000800 */
[----:B------:R-:W-:Y:S01]  /*08e0*/  UMOV UR7, 0x400 ;  /* 0x0000040000077882 */ /* 0x000fe20000000000 */
[----:B------:R-:W-:Y:S01]  /*08f0*/  UMOV UR14, UR6 ;  /* 0x00000006000e7c82 */ /* 0x000fe20008000000 */
[----:B-1----:R-:W-:Y:S02]  /*0900*/  UISETP.GE.U32.AND UP2, UPT, UR9, 0x4, UPT ;  /* 0x000000040900788c */ /* 0x002fe4000bf46070 */
[----:B------:R-:W-:Y:S02]  /*0910*/  UIMAD UR8, UR6, UR9, UR8 ;  /* 0x00000009060872a4 */ /* 0x000fe4000f8e0208 */
[----:B------:R-:W-:-:S02]  /*0920*/  UIADD3 UR6, UPT, UPT, UR6, 0x1, URZ ;  /* 0x0000000106067890 */ /* 0x000fc4000fffe0ff */
[----:B0-----:R-:W-:Y:S02]  /*0930*/  ULEA UR7, UR15, UR7, 0x18 ;  /* 0x000000070f077291 */ /* 0x001fe4000f8ec0ff */
[----:B--2---:R-:W-:-:S04]  /*0940*/  UISETP.NE.AND UP1, UPT, UR6, UR16, UPT ;  /* 0x000000100600728c */ /* 0x004fc8000bf25270 */
[----:B------:R-:W-:Y:S01]  /*0950*/  LEA R9, R9, UR7, 0x2 ;  /* 0x0000000709097c11 */ /* 0x000fe2000f8e10ff */
[----:B------:R-:W-:-:S03]  /*0960*/  UMOV UR7, URZ ;  /* 0x000000ff00077c82 */ /* 0x000fc60008000000 */
[----:B------:R-:W-:Y:S01]  /*0970*/  LEA R10, R8, R9, 0x2 ;  /* 0x00000009080a7211 */ /* 0x000fe200078e10ff */
[----:B------:R-:W-:Y:S06]  /*0980*/  BRA.U !UP2, `(.L_x_9) ;  /* 0x000000050a707547 */ /* 0x000fec000b800000 */
[----:B------:R0:W1:Y:S01]  /*0990*/  LDS R11, [R9] ;  /* 0x00000000090b7984 */ /* 0x0000620000000800 */
[----:B------:R-:W-:Y:S02]  /*09a0*/  UIADD3 UR32, UPT, UPT, -UR10, URZ, URZ ;  /* 0x000000ff0a207290 */ /* 0x000fe4000fffe1ff */
[----:B------:R-:W-:Y:S01]  /*09b0*/  UIADD3 UR30, UPT, UPT, UR13, 0x3, URZ ;  /* 0x000000030d1e7890 */ /* 0x000fe2000fffe0ff */
[----:B------:R0:W2:Y:S01]  /*09c0*/  LDS R5, [R10] ;  /* 0x000000000a057984 */ /* 0x0000a20000000800 */
[----:B------:R-:W-:Y:S02]  /*09d0*/  UIADD3 UR31, UPT, UPT, UR12, 0x3, URZ ;  /* 0x000000030c1f7890 */ /* 0x000fe4000fffe0ff */
[----:B------:R-:W-:Y:S01]  /*09e0*/  UIMAD UR29, UR14, UR9, UR11 ;  /* 0x000000090e1d72a4 */ /* 0x000fe2000f8e020b */
[----:B------:R-:W-:-:S11]  /*09f0*/  UMOV UR7, URZ ;  /* 0x000000ff00077c82 */ /* 0x000fd60008000000 */
.L_x_10:
[----:B------:R-:W-:Y:S01]  /*0a00*/  IADD3 R13, PT, PT, R12, UR7, RZ ;  /* 0x000000070c0d7c10 */ /* 0x000fe2000fffe0ff */
[----:B------:R-:W-:Y:S02]  /*0a10*/  UIADD3 UR15, UPT, UPT, UR31, -0x3, URZ ;  /* 0xfffffffd1f0f7890 */ /* 0x000fe4000fffe0ff */
[----:B------:R-:W-:Y:S01]  /*0a20*/  UIADD3 UR17, UPT, UPT, UR30, -0x3, URZ ;  /* 0xfffffffd1e117890 */ /* 0x000fe2000fffe0ff */
[C---:B------:R-:W-:Y:S01]  /*0a30*/  SHF.L.U32 R14, R13.reuse, 0x2, RZ ;  /* 0x000000020d0e7819 */ /* 0x040fe200000006ff */
[----:B------:R-:W-:Y:S01]  /*0a40*/  USHF.L.U32 UR15, UR15, 0x2, URZ ;  /* 0x000000020f0f7899 */ /* 0x000fe200080006ff */
[----:B------:R-:W-:Y:S01]  /*0a50*/  IADD3 R15, PT, PT, R13, 0x1, RZ ;  /* 0x000000010d0f7810 */ /* 0x000fe20007ffe0ff */
[----:B------:R-:W-:Y:S01]  /*0a60*/  USHF.L.U32 UR17, UR17, 0x2, URZ ;  /* 0x0000000211117899 */ /* 0x000fe200080006ff */
[----:B------:R3:W1:Y:S01]  /*0a70*/  LDC R16, c[0x3][R14] ;  /* 0x00c000000e107b82 */ /* 0x0006620000000800 */
[----:B------:R-:W-:Y:S01]  /*0a80*/  UIADD3 UR19, UPT, UPT, UR29, -0x3, URZ ;  /* 0xfffffffd1d137890 */ /* 0x000fe2000fffe0ff */
[----:B------:R-:W-:Y:S01]  /*0a90*/  SHF.L.U32 R17, R15, 0x2, RZ ;  /* 0x000000020f117819 */ /* 0x000fe200000006ff */
[----:B------:R-:W-:Y:S01]  /*0aa0*/  UIADD3 UR14, UPT, UPT, UR31, -0x2, URZ ;  /* 0xfffffffe1f0e7890 */ /* 0x000fe2000fffe0ff */
[----:B------:R-:W-:Y:S01]  /*0ab0*/  IADD3 R19, PT, PT, R13, 0x3, RZ ;  /* 0x000000030d137810 */ /* 0x000fe20007ffe0ff */
[----:B------:R-:W-:-:S02]  /*0ac0*/  USHF.L.U32 UR19, UR19, 0x2, URZ ;  /* 0x0000000213137899 */ /* 0x000fc400080006ff */
[----:B------:R-:W-:Y:S01]  /*0ad0*/  UIADD3 UR16, UPT, UPT, UR30, -0x2, URZ ;  /* 0xfffffffe1e107890 */ /* 0x000fe2000fffe0ff */
[----:B---3--:R-:W-:Y:S01]  /*0ae0*/  IADD3 R14, PT, PT, R13, 0x2, RZ ;  /* 0x000000020d0e7810 */ /* 0x008fe20007ffe0ff */
[----:B------:R-:W3:Y:S01]  /*0af0*/  LDCU UR15, c[0x3][UR15] ;  /* 0x00c000000f0f77ac */ /* 0x000ee20008000800 */
[----:B------:R-:W4:Y:S01]  /*0b00*/  LDC R18, c[0x3][R17] ;  /* 0x00c0000011127b82 */ /* 0x000f220000000800 */
[----:B------:R-:W-:Y:S01]  /*0b10*/  SHF.L.U32 R19, R19, 0x2, RZ ;  /* 0x0000000213137819 */ /* 0x000fe200000006ff */
[----:B------:R-:W5:Y:S01]  /*0b20*/  LDCU UR17, c[0x3][UR17] ;  /* 0x00c00000111177ac */ /* 0x000f620008000800 */
[----:B------:R-:W-:-:S04]  /*0b30*/  SHF.L.U32 R14, R14, 0x2, RZ ;  /* 0x000000020e0e7819 */ /* 0x000fc800000006ff */
[----:B------:R-:W0:Y:S02]  /*0b40*/  LDCU UR19, c[0x3][UR19] ;  /* 0x00c00000131377ac */ /* 0x000e240008000800 */
[----:B------:R-:W0:Y:S01]  /*0b50*/  LDC R14, c[0x3][R14] ;  /* 0x00c000000e0e7b82 */ /* 0x000e220000000800 */
[----:B------:R-:W-:Y:S02]  /*0b60*/  USHF.L.U32 UR14, UR14, 0x2, URZ ;  /* 0x000000020e0e7899 */ /* 0x000fe400080006ff */
[----:B------:R-:W-:Y:S01]  /*0b70*/  UIADD3 UR18, UPT, UPT, UR29, -0x2, URZ ;  /* 0xfffffffe1d127890 */ /* 0x000fe2000fffe0ff */
[-C--:B-1----:R-:W-:Y:S01]  /*0b80*/  FMUL R15, R11, R16.reuse ;  /* 0x000000100b0f7220 */ /* 0x082fe20000400000 */
[----:B------:R-:W-:Y:S01]  /*0b90*/  USHF.L.U32 UR16, UR16, 0x2, URZ ;  /* 0x0000000210107899 */ /* 0x000fe200080006ff */
[----:B--2---:R-:W-:Y:S01]  /*0ba0*/  FMUL R13, R5, R16 ;  /* 0x00000010050d7220 */ /* 0x004fe20000400000 */
[----:B------:R-:W-:Y:S01]  /*0bb0*/  UIADD3 UR20, UPT, UPT, UR31, -0x1, URZ ;  /* 0xffffffff1f147890 */ /* 0x000fe2000fffe0ff */
[----:B---3--:R-:W-:Y:S01]  /*0bc0*/  FMUL R15, R15, UR15 ;  /* 0x0000000f0f0f7c20 */ /* 0x008fe20008400000 */
[----:B------:R-:W-:Y:S01]  /*0bd0*/  USHF.L.U32 UR18, UR18, 0x2, URZ ;  /* 0x0000000212127899 */ /* 0x000fe200080006ff */
[----:B------:R-:W-:Y:S01]  /*0be0*/  FMUL R13, R13, UR15 ;  /* 0x0000000f0d0d7c20 */ /* 0x000fe20008400000 */
[----:B------:R-:W-:Y:S01]  /*0bf0*/  UIADD3 UR21, UPT, UPT, UR30, -0x1, URZ ;  /* 0xffffffff1e157890 */ /* 0x000fe2000fffe0ff */
[----:B-----5:R-:W-:Y:S01]  /*0c00*/  FMUL R16, R15, UR17 ;  /* 0x000000110f107c20 */ /* 0x020fe20008400000 */
[----:B------:R-:W-:Y:S01]  /*0c10*/  USHF.L.U32 UR20, UR20, 0x2, URZ ;  /* 0x0000000214147899 */ /* 0x000fe200080006ff */
[-C--:B----4-:R-:W-:Y:S01]  /*0c20*/  FMUL R15, R11, R18.reuse ;  /* 0x000000120b0f7220 */ /* 0x090fe20000400000 */
[----:B------:R-:W1:Y:S01]  /*0c30*/  LDCU UR14, c[0x3][UR14] ;  /* 0x00c000000e0e77ac */ /* 0x000e620008000800 */
[----:B0-----:R-:W-:Y:S01]  /*0c40*/  FFMA R3, R16, UR19, R3 ;  /* 0x0000001310037c23 */ /* 0x001fe20008000003 */
[----:B------:R-:W-:Y:S01]  /*0c50*/  FMUL R13, R13, UR17 ;  /* 0x000000110d0d7c20 */ /* 0x000fe20008400000 */
[----:B------:R-:W0:Y:S01]  /*0c60*/  LDC R16, c[0x3][R19] ;  /* 0x00c0000013107b82 */ /* 0x000e220000000800 */
[----:B------:R-:W-:Y:S01]  /*0c70*/  UIADD3 UR22, UPT, UPT, UR29, -0x1, URZ ;  /* 0xffffffff1d167890 */ /* 0x000fe2000fffe0ff */
[----:B------:R-:W-:Y:S01]  /*0c80*/  FMUL R18, R5, R18 ;  /* 0x0000001205127220 */ /* 0x000fe20000400000 */
[----:B------:R-:W-:Y:S01]  /*0c90*/  USHF.L.U32 UR27, UR31, 0x2, URZ ;  /* 0x000000021f1b7899 */ /* 0x000fe200080006ff */
[----:B------:R-:W-:Y:S01]  /*0ca0*/  FFMA R13, R13, UR19, R2 ;  /* 0x000000130d0d7c23 */ /* 0x000fe20008000002 */
[----:B------:R-:W-:Y:S01]  /*0cb0*/  USHF.L.U32 UR21, UR21, 0x2, URZ ;  /* 0x0000000215157899 */ /* 0x000fe200080006ff */
[-C--:B------:R-:W-:Y:S01]  /*0cc0*/  FMUL R17, R11, R14.reuse ;  /* 0x0000000e0b117220 */ /* 0x080fe20000400000 */
[----:B------:R-:W2:Y:S01]  /*0cd0*/  LDCU UR16, c[0x3][UR16] ;  /* 0x00c00000101077ac */ /* 0x000ea20008000800 */
[----:B------:R-:W-:Y:S01]  /*0ce0*/  FMUL R14, R5, R14 ;  /* 0x0000000e050e7220 */ /* 0x000fe20000400000 */
[----:B------:R-:W-:-:S02]  /*0cf0*/  USHF.L.U32 UR26, UR30, 0x2, URZ ;  /* 0x000000021e1a7899 */ /* 0x000fc400080006ff */
[----:B------:R-:W-:Y:S01]  /*0d00*/  USHF.L.U32 UR22, UR22, 0x2, URZ ;  /* 0x0000000216167899 */ /* 0x000fe200080006ff */
[----:B------:R-:W3:Y:S01]  /*0d10*/  LDCU UR18, c[0x3][UR18] ;  /* 0x00c00000121277ac */ /* 0x000ee20008000800 */
[----:B-1----:R-:W-:Y:S01]  /*0d20*/  FMUL R15, R15, UR14 ;  /* 0x0000000e0f0f7c20 */ /* 0x002fe20008400000 */
[----:B------:R-:W-:Y:S01]  /*0d30*/  FMUL R18, R18, UR14 ;  /* 0x0000000e12127c20 */ /* 0x000fe20008400000 */
[----:B------:R-:W-:Y:S01]  /*0d40*/  USHF.L.U32 UR23, UR29, 0x2, URZ ;  /* 0x000000021d177899 */ /* 0x000fe200080006ff */
[----:B------:R-:W1:Y:S01]  /*0d50*/  LDCU UR20, c[0x3][UR20] ;  /* 0x00c00000141477ac */ /* 0x000e620008000800 */
[----:B------:R-:W4:Y:S01]  /*0d60*/  LDCU UR21, c[0x3][UR21] ;  /* 0x00c00000151577ac */ /* 0x000f220008000800 */
[----:B--2---:R-:W-:Y:S01]  /*0d70*/  FMUL R2, R15, UR16 ;  /* 0x000000100f027c20 */ /* 0x004fe20008400000 */
[----:B------:R-:W-:Y:S01]  /*0d80*/  FMUL R18, R18, UR16 ;  /* 0x0000001012127c20 */ /* 0x000fe20008400000 */
[----:B------:R-:W2:Y:S03]  /*0d90*/  LDCU UR27, c[0x3][UR27] ;  /* 0x00c000001b1b77ac */ /* 0x000ea60008000800 */
[----:B------:R-:W5:Y:S01]  /*0da0*/  LDCU UR22, c[0x3][UR22] ;  /* 0x00c00000161677ac */ /* 0x000f620008000800 */
[----:B---3--:R-:W-:Y:S01]  /*0db0*/  FFMA R2, R2, UR18, R3 ;  /* 0x0000001202027c23 */ /* 0x008fe20008000003 */
[-C--:B0-----:R-:W-:Y:S01]  /*0dc0*/  FMUL R3, R11, R16.reuse ;  /* 0x000000100b037220 */ /* 0x081fe20000400000 */
[----:B------:R-:W-:Y:S01]  /*0dd0*/  FMUL R16, R5, R16 ;  /* 0x0000001005107220 */ /* 0x000fe20000400000 */
[----:B------:R-:W0:Y:S01]  /*0de0*/  LDCU UR26, c[0x3][UR26] ;  /* 0x00c000001a1a77ac */ /* 0x000e220008000800 */
[----:B------:R-:W-:Y:S01]  /*0df0*/  FFMA R13, R18, UR18, R13 ;  /* 0x00000012120d7c23 */ /* 0x000fe2000800000d */
[----:B-1----:R-:W-:Y:S01]  /*0e00*/  FMUL R17, R17, UR20 ;  /* 0x0000001411117c20 */ /* 0x002fe20008400000 */
[----:B------:R-:W-:Y:S01]  /*0e10*/  FMUL R14, R14, UR20 ;  /* 0x000000140e0e7c20 */ /* 0x000fe20008400000 */
[----:B------:R-:W1:Y:S02]  /*0e20*/  LDCU UR23, c[0x3][UR23] ;  /* 0x00c00000171777ac */ /* 0x000e640008000800 */
[----:B----4-:R-:W-:Y:S01]  /*0e30*/  FMUL R17, R17, UR21 ;  /* 0x0000001511117c20 */ /* 0x010fe20008400000 */
[----:B------:R-:W-:Y:S01]  /*0e40*/  FMUL R14, R14, UR21 ;  /* 0x000000150e0e7c20 */ /* 0x000fe20008400000 */
[----:B------:R-:W-:Y:S01]  /*0e50*/  UIADD3 UR32, UPT, UPT, UR32, 0x4, URZ ;  /* 0x0000000420207890 */ /* 0x000fe2000fffe0ff */
[----:B--2---:R-:W-:Y:S01]  /*0e60*/  FMUL R3, R3, UR27 ;  /* 0x0000001b03037c20 */ /* 0x004fe20008400000 */
[----:B------:R-:W-:-:S02]  /*0e70*/  FMUL R16, R16, UR27 ;  /* 0x0000001b10107c20 */ /* 0x000fc40008400000 */
[----:B------:R-:W-:Y:S01]  /*0e80*/  UISETP.NE.AND UP2, UPT, UR32, URZ, UPT ;  /* 0x000000ff2000728c */ /* 0x000fe2000bf45270 */
[----:B-----5:R-:W-:Y:S01]  /*0e90*/  FFMA R2, R17, UR22, R2 ;  /* 0x0000001611027c23 */ /* 0x020fe20008000002 */
[----:B------:R-:W-:Y:S01]  /*0ea0*/  FFMA R13, R14, UR22, R13 ;  /* 0x000000160e0d7c23 */ /* 0x000fe2000800000d */
[----:B------:R-:W-:Y:S01]  /*0eb0*/  UIADD3 UR31, UPT, UPT, UR31, 0x4, URZ ;  /* 0x000000041f1f7890 */ /* 0x000fe2000fffe0ff */
[----:B0-----:R-:W-:Y:S01]  /*0ec0*/  FMUL R3, R3, UR26 ;  /* 0x0000001a03037c20 */ /* 0x001fe20008400000 */
[----:B------:R-:W-:Y:S01]  /*0ed0*/  FMUL R16, R16, UR26 ;  /* 0x0000001a10107c20 */ /* 0x000fe20008400000 */
[----:B------:R-:W-:Y:S02]  /*0ee0*/  UIADD3 UR30, UPT, UPT, UR30, 0x4, URZ ;  /* 0x000000041e1e7890 */ /* 0x000fe4000fffe0ff */
[----:B-1----:R-:W-:Y:S01]  /*0ef0*/  FFMA R3, R3, UR23, R2 ;  /* 0x0000001703037c23 */ /* 0x002fe20008000002 */
[----:B------:R-:W-:Y:S01]  /*0f00*/  FFMA R2, R16, UR23, R13 ;  /* 0x0000001710027c23 */ /* 0x000fe2000800000d */
[----:B------:R-:W-:-:S02]  /*0f10*/  UIADD3 UR29, UPT, UPT, UR29, 0x4, URZ ;  /* 0x000000041d1d7890 */ /* 0x000fc4000fffe0ff */
[----:B------:R-:W-:Y:S01]  /*0f20*/  UIADD3 UR7, UPT, UPT, UR7, 0x4, URZ ;  /* 0x0000000407077890 */ /* 0x000fe2000fffe0ff */
[----:B------:R-:W-:Y:S11]  /*0f30*/  BRA.U UP2, `(.L_x_10) ;  /* 0xfffffff902b07547 */ /* 0x000ff6000b83ffff */
[----:B------:R-:W-:-:S05]  /*0f40*/  UMOV UR7, UR10 ;  /* 0x0000000a00077c82 */ /* 0x000fca0008000000 */
.L_x_9:
[----:B------:R-:W-:-:S09]  /*0f50*/  UISETP.NE.AND UP2, UPT, UR28, URZ, UPT ;  /* 0x000000ff1c00728c */ /* 0x000fd2000bf45270 */
[----:B------:R-:W-:Y:S05]  /*0f60*/  BRA.U !UP2, `(.L_x_11) ;  /* 0x000000050a147547 */ /* 0x000fea000b800000 */
[----:B------:R-:W-:Y:S02]  /*0f70*/  UISETP.NE.AND UP2, UPT, UR28, 0x1, UPT ;  /* 0x000000011c00788c */ /* 0x000fe4000bf45270 */
[----:B------:R-:W-:-:S07]  /*0f80*/  ULOP3.LUT UP3, URZ, UR9, 0x1, URZ, 0xc0, !UPT ;  /* 0x0000000109ff7892 */ /* 0x000fce000f86c0ff */
[----:B------:R-:W-:Y:S05]  /*0f90*/  BRA.U !UP2, `(.L_x_12) ;  /* 0x000000010aac7547 */ /* 0x000fea000b800000 */
[----:B------:R-:W0:Y:S01]  /*0fa0*/  LDS R14, [R9] ;  /* 0x00000000090e7984 */ /* 0x000e220000000800 */
[----:B------:R-:W-:Y:S01]  /*0fb0*/  IADD3 R5, PT, PT, R12, UR7, RZ ;  /* 0x000000070c057c10 */ /* 0x000fe2000fffe0ff */
[----:B------:R-:W-:Y:S02]  /*0fc0*/  UIADD3 UR9, UPT, UPT, UR12, UR7, URZ ;  /* 0x000000070c097290 */ /* 0x000fe4000fffe0ff */
[----:B------:R-:W1:Y:S01]  /*0fd0*/  LDS R18, [R10] ;  /* 0x000000000a127984 */ /* 0x000e620000000800 */
[C---:B------:R-:W-:Y:S01]  /*0fe0*/  SHF.L.U32 R11, R5.reuse, 0x2, RZ ;  /* 0x00000002050b7819 */ /* 0x040fe200000006ff */
[----:B------:R-:W-:Y:S01]  /*0ff0*/  UIADD3 UR14, UPT, UPT, UR13, UR7, URZ ;  /* 0x000000070d0e7290 */ /* 0x000fe2000fffe0ff */
[----:B------:R-:W-:Y:S01]  /*1000*/  IADD3 R5, PT, PT, R5, 0x1, RZ ;  /* 0x0000000105057810 */ /* 0x000fe20007ffe0ff */
[----:B------:R-:W-:Y:S02]  /*1010*/  USHF.L.U32 UR18, UR9, 0x2, URZ ;  /* 0x0000000209127899 */ /* 0x000fe400080006ff */
[----:B------:R-:W-:Y:S01]  /*1020*/  UIADD3 UR9, UPT, UPT, UR9, 0x1, URZ ;  /* 0x0000000109097890 */ /* 0x000fe2000fffe0ff */
[----:B------:R-:W-:Y:S01]  /*1030*/  SHF.L.U32 R13, R5, 0x2, RZ ;  /* 0x00000002050d7819 */ /* 0x000fe200000006ff */
[----:B------:R-:W0:Y:S01]  /*1040*/  LDC R11, c[0x3][R11] ;  /* 0x00c000000b0b7b82 */ /* 0x000e220000000800 */
[----:B------:R-:W-:-:S02]  /*1050*/  UIADD3 UR15, UPT, UPT, UR8, UR7, URZ ;  /* 0x00000007080f7290 */ /* 0x000fc4000fffe0ff */
[----:B------:R-:W-:Y:S02]  /*1060*/  USHF.L.U32 UR17, UR14, 0x2, URZ ;  /* 0x000000020e117899 */ /* 0x000fe400080006ff */
[----:B------:R-:W-:Y:S02]  /*1070*/  UIADD3 UR14, UPT, UPT, UR14, 0x1, URZ ;  /* 0x000000010e0e7890 */ /* 0x000fe4000fffe0ff */
[----:B------:R-:W-:Y:S01]  /*1080*/  USHF.L.U32 UR9, UR9, 0x2, URZ ;  /* 0x0000000209097899 */ /* 0x000fe200080006ff */
[----:B------:R-:W2:Y:S01]  /*1090*/  LDC R13, c[0x3][R13] ;  /* 0x00c000000d0d7b82 */ /* 0x000ea20000000800 */
[----:B------:R-:W-:Y:S02]  /*10a0*/  USHF.L.U32 UR16, UR15, 0x2, URZ ;  /* 0x000000020f107899 */ /* 0x000fe400080006ff */
[----:B------:R-:W-:Y:S02]  /*10b0*/  UIADD3 UR15, UPT, UPT, UR15, 0x1, URZ ;  /* 0x000000010f0f7890 */ /* 0x000fe4000fffe0ff */
[----:B------:R-:W-:Y:S01]  /*10c0*/  USHF.L.U32 UR14, UR14, 0x2, URZ ;  /* 0x000000020e0e7899 */ /* 0x000fe200080006ff */
[----:B------:R-:W3:Y:S01]  /*10d0*/  LDCU UR18, c[0x3][UR18] ;  /* 0x00c00000121277ac */ /* 0x000ee20008000800 */
[----:B------:R-:W-:Y:S01]  /*10e0*/  USHF.L.U32 UR15, UR15, 0x2, URZ ;  /* 0x000000020f0f7899 */ /* 0x000fe200080006ff */
[----:B------:R-:W4:Y:S03]  /*10f0*/  LDCU UR17, c[0x3][UR17] ;  /* 0x00c00000111177ac */ /* 0x000f260008000800 */
[----:B------:R-:W5:Y:S01]  /*1100*/  LDCU UR9, c[0x3][UR9] ;  /* 0x00c00000090977ac */ /* 0x000f620008000800 */
[C---:B0-----:R-:W-:Y:S01]  /*1110*/  FMUL R5, R11.reuse, R14 ;  /* 0x0000000e0b057220 */ /* 0x041fe20000400000 */
[----:B------:R-:W0:Y:S01]  /*1120*/  LDCU UR16, c[0x3][UR16] ;  /* 0x00c00000101077ac */ /* 0x000e220008000800 */
[----:B-1----:R-:W-:-:S03]  /*1130*/  FMUL R11, R11, R18 ;  /* 0x000000120b0b7220 */ /* 0x002fc60000400000 */
[----:B------:R-:W1:Y:S01]  /*1140*/  LDCU UR14, c[0x3][UR14] ;  /* 0x00c000000e0e77ac */ /* 0x000e620008000800 */
[-C--:B--2---:R-:W-:Y:S01]  /*1150*/  FMUL R14, R14, R13.reuse ;  /* 0x0000000d0e0e7220 */ /* 0x084fe20000400000 */
[----:B---3--:R-:W-:Y:S01]  /*1160*/  FMUL R5, R5, UR18 ;  /* 0x0000001205057c20 */ /* 0x008fe20008400000 */
[----:B------:R-:W-:Y:S01]  /*1170*/  FMUL R11, R11, UR18 ;  /* 0x000000120b0b7c20 */ /* 0x000fe20008400000 */
[----:B------:R-:W2:Y:S01]  /*1180*/  LDCU UR15, c[0x3][UR15] ;  /* 0x00c000000f0f77ac */ /* 0x000ea20008000800 */
[----:B------:R-:W-:Y:S01]  /*1190*/  FMUL R13, R18, R13 ;  /* 0x0000000d120d7220 */ /* 0x000fe20000400000 */
[----:B----4-:R-:W-:Y:S01]  /*11a0*/  FMUL R16, R5, UR17 ;  /* 0x0000001105107c20 */ /* 0x010fe20008400000 */
[----:B------:R-:W-:Y:S01]  /*11b0*/  FMUL R11, R11, UR17 ;  /* 0x000000110b0b7c20 */ /* 0x000fe20008400000 */
[----:B------:R-:W-:Y:S01]  /*11c0*/  UIADD3 UR7, UPT, UPT, UR7, 0x2, URZ ;  /* 0x0000000207077890 */ /* 0x000fe2000fffe0ff */
[----:B-----5:R-:W-:Y:S01]  /*11d0*/  FMUL R14, R14, UR9 ;  /* 0x000000090e0e7c20 */ /* 0x020fe20008400000 */
[----:B------:R-:W-:Y:S01]  /*11e0*/  FMUL R13, R13, UR9 ;  /* 0x000000090d0d7c20 */ /* 0x000fe20008400000 */
[----:B0-----:R-:W-:Y:S01]  /*11f0*/  FFMA R3, R16, UR16, R3 ;  /* 0x0000001010037c23 */ /* 0x001fe20008000003 */
[----:B------:R-:W-:Y:S01]  /*1200*/  FFMA R2, R11, UR16, R2 ;  /* 0x000000100b027c23 */ /* 0x000fe20008000002 */
[----:B-1----:R-:W-:Y:S01]  /*1210*/  FMUL R14, R14, UR14 ;  /* 0x0000000e0e0e7c20 */ /* 0x002fe20008400000 */
[----:B------:R-:W-:-:S03]  /*1220*/  FMUL R13, R13, UR14 ;  /* 0x0000000e0d0d7c20 */ /* 0x000fc60008400000 */
[----:B--2---:R-:W-:Y:S01]  /*1230*/  FFMA R3, R14, UR15, R3 ;  /* 0x0000000f0e037c23 */ /* 0x004fe20008000003 */
[----:B------:R-:W-:-:S07]  /*1240*/  FFMA R2, R13, UR15, R2 ;  /* 0x0000000f0d027c23 */ /* 0x000fce0008000002 */
.L_x_12:
[----:B------:R-:W-:Y:S05]  /*1250*/  BRA.U !UP3, `(.L_x_11) ;  /* 0x000000010b587547 */ /* 0x000fea000b800000 */
[----:B------:R-:W0:Y:S01]  /*1260*/  LDS R14, [R9] ;  /* 0x00000000090e7984 */ /* 0x000e220000000800 */
[----:B------:R-:W-:Y:S01]  /*1270*/  IADD3 R5, PT, PT, R12, UR7, RZ ;  /* 0x000000070c057c10 */ /* 0x000fe2000fffe0ff */
[----:B------:R-:W-:Y:S02]  /*1280*/  UIADD3 UR9, UPT, UPT, UR12, UR7, URZ ;  /* 0x000000070c097290 */ /* 0x000fe4000fffe0ff */
[----:B------:R-:W1:Y:S01]  /*1290*/  LDS R10, [R10] ;  /* 0x000000000a0a7984 */ /* 0x000e620000000800 */
[----:B------:R-:W-:Y:S01]  /*12a0*/  SHF.L.U32 R5, R5, 0x2, RZ ;  /* 0x0000000205057819 */ /* 0x000fe200000006ff */
[----:B------:R-:W-:Y:S02]  /*12b0*/  UIADD3 UR14, UPT, UPT, UR13, UR7, URZ ;  /* 0x000000070d0e7290 */ /* 0x000fe4000fffe0ff */
[----:B------:R-:W-:Y:S02]  /*12c0*/  USHF.L.U32 UR9, UR9, 0x2, URZ ;  /* 0x0000000209097899 */ /* 0x000fe400080006ff */
[----:B------:R-:W-:Y:S01]  /*12d0*/  UIADD3 UR8, UPT, UPT, UR8, UR7, URZ ;  /* 0x0000000708087290 */ /* 0x000fe2000fffe0ff */
[----:B------:R-:W0:Y:S01]  /*12e0*/  LDC R5, c[0x3][R5] ;  /* 0x00c0000005057b82 */ /* 0x000e220000000800 */
[----:B------:R-:W-:-:S02]  /*12f0*/  USHF.L.U32 UR14, UR14, 0x2, URZ ;  /* 0x000000020e0e7899 */ /* 0x000fc400080006ff */
[----:B------:R-:W-:-:S06]  /*1300*/  USHF.L.U32 UR8, UR8, 0x2, URZ ;  /* 0x0000000208087899 */ /* 0x000fcc00080006ff */
[----:B------:R-:W2:Y:S04]  /*1310*/  LDCU UR9, c[0x3][UR9] ;  /* 0x00c00000090977ac */ /* 0x000ea80008000800 */
[----:B------:R-:W3:Y:S02]  /*1320*/  LDCU UR14, c[0x3][UR14] ;  /* 0x00c000000e0e77ac */ /* 0x000ee40008000800 */
[----:B------:R-:W4:Y:S01]  /*1330*/  LDCU UR8, c[0x3][UR8] ;  /* 0x00c00000080877ac */ /* 0x000f220008000800 */
[-C--:B0-----:R-:W-:Y:S01]  /*1340*/  FMUL R9, R14, R5.reuse ;  /* 0x000000050e097220 */ /* 0x081fe20000400000 */
[----:B-1----:R-:W-:-:S03]  /*1350*/  FMUL R10, R10, R5 ;  /* 0x000000050a0a7220 */ /* 0x002fc60000400000 */
[----:B--2---:R-:W-:Y:S01]  /*1360*/  FMUL R9, R9, UR9 ;  /* 0x0000000909097c20 */ /* 0x004fe20008400000 */
[----:B------:R-:W-:-:S03]  /*1370*/  FMUL R11, R10, UR9 ;  /* 0x000000090a0b7c20 */ /* 0x000fc60008400000 */
[----:B---3--:R-:W-:Y:S01]  /*1380*/  FMUL R10, R9, UR14 ;  /* 0x0000000e090a7c20 */ /* 0x008fe20008400000 */
[----:B------:R-:W-:-:S03]  /*1390*/  FMUL R11, R11, UR14 ;  /* 0x0000000e0b0b7c20 */ /* 0x000fc60008400000 */
[----:B----4-:R-:W-:Y:S01]  /*13a0*/  FFMA R3, R10, UR8, R3 ;  /* 0x000000080a037c23 */ /* 0x010fe20008000003 */
[----:B------:R-:W-:-:S07]  /*13b0*/  FFMA R2, R11, UR8, R2 ;  /* 0x000000080b027c23 */ /* 0x000fce0008000002 */
.L_x_11:
[----:B------:R-:W-:Y:S05]  /*13c0*/  BRA.U UP1, `(.L_x_13) ;  /* 0xfffffff501347547 */ /* 0x000fea000b83ffff */
[----:B------:R-:W-:Y:S05]  /*13d0*/  BRA.U UP0, `(.L_x_14) ;  /* 0xfffffff100f47547 */ /* 0x000fea000b83ffff */
[----:B------:R-:W0:Y:S01]  /*13e0*/  LDCU UR5, c[0x0][0x3b4] ;  /* 0x00007680ff0577ac */ /* 0x000e220008000800 */
[----:B------:R-:W-:-:S04]  /*13f0*/  UIADD3 UR4, UPT, UPT, UR4, 0x1, URZ ;  /* 0x0000000104047890 */ /* 0x000fc8000fffe0ff */
[----:B0-----:R-:W-:-:S09]  /*1400*/  UISETP.NE.AND UP0, UPT, UR4, UR5, UPT ;  /* 0x000000050400728c */ /* 0x001fd2000bf05270 */
[----:B------:R-:W-:Y:S05]  /*1410*/  BRA.U UP0, `(.L_x_15) ;  /* 0xfffffff100d47547 */ /* 0x000fea000b83ffff */
.L_x_8:
[----:B------:R-:W0:Y:S01]  /*1420*/  S2R R4, SR_TID.X ;  /* 0x0000000000047919 */ /* 0x000e220000002100 */
[----:B------:R-:W1:Y:S01]  /*1430*/  LDCU.64 UR4, c[0x0][0x3b8] ;  /* 0x00007700ff0477ac */ /* 0x000e620008000a00 */
[----:B------:R-:W0:Y:S02]  /*1440*/  S2R R5, SR_TID.Y ;  /* 0x0000000000057919 */ /* 0x000e240000002200 */
[----:B0-----:R-:W-:-:S05]  /*1450*/  IMAD R5, R6, R5, R4 ;  /* 0x0000000506057224 */ /* 0x001fca00078e0204 */
[----:B------:R-:W-:Y:S02]  /*1460*/  IADD3 R7, PT, PT, R5, R8, RZ ;  /* 0x0000000805077210 */ /* 0x000fe40007ffe0ff */
[C---:B------:R-:W-:Y:S02]  /*1470*/  IADD3 R5, P0, PT, R0.reuse, R5, RZ ;  /* 0x0000000500057210 */ /* 0x040fe40007f1e0ff */
[----:B------:R-:W-:Y:S02]  /*1480*/  IADD3 R7, P1, PT, R0, R7, RZ ;  /* 0x0000000700077210 */ /* 0x000fe40007f3e0ff */
[----:B------:R-:W-:Y:S02]  /*1490*/  IADD3.X R8, PT, PT, RZ, RZ, RZ, P0, !PT ;  /* 0x000000ffff087210 */ /* 0x000fe400007fe4ff */
[----:B-1----:R-:W-:Y:S02]  /*14a0*/  LEA R4, P0, R5, UR4, 0x2 ;  /* 0x0000000405047c11 */ /* 0x002fe4000f8010ff */
[----:B------:R-:W-:-:S02]  /*14b0*/  IADD3.X R0, PT, PT, RZ, RZ, RZ, P1, !PT ;  /* 0x000000ffff007210 */ /* 0x000fc40000ffe4ff */
[----:B------:R-:W-:Y:S02]  /*14c0*/  LEA R6, P1, R7, UR4, 0x2 ;  /* 0x0000000407067c11 */ /* 0x000fe4000f8210ff */
[----:B------:R-:W-:Y:S02]  /*14d0*/  LEA.HI.X R5, R5, UR5, R8, 0x2, P0 ;  /* 0x0000000505057c11 */ /* 0x000fe400080f1408 */
[----:B------:R-:W-:-:S03]  /*14e0*/  LEA.HI.X R7, R7, UR5, R0, 0x2, P1 ;  /* 0x0000000507077c11 */ /* 0x000fc600088f1400 */
[----:B------:R-:W-:Y:S04]  /*14f0*/  STG.E desc[UR24][R4.64], R3 ;  /* 0x0000000304007986 */ /* 0x000fe8000c101918 */
[----:B------:R-:W-:Y:S01]  /*1500*/  STG.E desc[UR24][R6.64], R2 ;  /* 0x0000000206007986 */ /* 0x000fe2000c101918 */
[----:B------:R-:W-:Y:S05]  /*1510*/  EXIT ;  /* 0x000000000000794d */ /* 0x000fea0003800000 */
.L_x_16:
[----:B------:R-:W-:-:S00]  /*1520*/  BRA `(.L_x_16) ;  /* 0xfffffffc00fc7947 */ /* 0x000fc0000383ffff */
[----:B------:R-:W-:-:S00]  /*1530*/  NOP ;  /* 0x0000000000007918 */ /* 0x000fc00000000000 */
        /* <DEDUP_REMOVED lines=12> */
.L_x_17:


//--------------------- .nv.shared._Z17conv2d_cp4_kernelILj2EEvPKfjjjjjjjjjjjjPf --------------------------
	.section	.nv.shared._Z17conv2d_cp4_kernelILj2EEvPKfjjjjjjjjjjjjPf,"aw",@nobits
	.sectionflags	@""
	.align	16
	.zero		1024


//--------------------- .nv.shared.reserved.0     --------------------------
	.section	.nv.shared.reserved.0,"aw",@nobits
	.weak		__nv_reservedSMEM_offset_0_alias
	.size		__nv_reservedSMEM_offset_0_alias, 0, 64
	.other		__nv_reservedSMEM_offset_0_alias,@"STO_CUDA_RESERVED_SHARED STV_DEFAULT"
__nv_reservedSMEM_offset_0_alias:
	.zero		0
	.zero		64


//--------------------- .nv.constant0._Z17conv2d_cp4_kernelILj2EEvPKfjjjjjjjjjjjjPf --------------------------
	.section	.nv.constant0._Z17conv2d_cp4_kernelILj2EEvPKfjjjjjjjjjjjjPf,"a",@progbits
	.sectionflags	@""
	.align	4
.nv.constant0._Z17conv2d_cp4_kernelILj2EEvPKfjjjjjjjjjjjjPf:
	.zero		960


//--------------------- SYMBOLS --------------------------

	.type		.nv.reservedSmem.offset0,@object
	.size		.nv.reservedSmem.offset0,0x4
	.type		.nv.reservedSmem.cap,@object
	.size		.nv.reservedSmem.cap,0x4
